//
// Generated by NVIDIA NVVM Compiler
//
// Compiler Build ID: CL-36424714
// Cuda compilation tools, release 13.0, V13.0.88
// Based on NVVM 20.0.0
//

.version 9.0
.target sm_100
.address_size 64

	// .globl	_Z22rc4_brute_force_kernelPhS_Pii
.extern .func  (.param .b32 func_retval0) vprintf
(
	.param .b64 vprintf_param_0,
	.param .b64 vprintf_param_1
)
;
.global .align 1 .b8 $str[45] = {84, 104, 114, 101, 97, 100, 32, 37, 100, 32, 116, 101, 115, 116, 105, 110, 103, 32, 107, 101, 121, 58, 32, 91, 37, 100, 44, 32, 37, 100, 44, 32, 37, 100, 44, 32, 37, 100, 44, 32, 37, 100, 93, 10};
.global .align 1 .b8 $str$1[52] = {84, 104, 114, 101, 97, 100, 32, 37, 100, 32, 102, 111, 117, 110, 100, 32, 109, 97, 116, 99, 104, 105, 110, 103, 32, 107, 101, 121, 58, 32, 91, 37, 100, 44, 32, 37, 100, 44, 32, 37, 100, 44, 32, 37, 100, 44, 32, 37, 100, 93, 10};

.visible .entry _Z22rc4_brute_force_kernelPhS_Pii(
	.param .u64 .ptr .align 1 _Z22rc4_brute_force_kernelPhS_Pii_param_0,
	.param .u64 .ptr .align 1 _Z22rc4_brute_force_kernelPhS_Pii_param_1,
	.param .u64 .ptr .align 1 _Z22rc4_brute_force_kernelPhS_Pii_param_2,
	.param .u32 _Z22rc4_brute_force_kernelPhS_Pii_param_3
)
{
	.local .align 16 .b8 	__local_depot0[304];
	.reg .b64 	%SP;
	.reg .b64 	%SPL;
	.reg .pred 	%p<14>;
	.reg .b16 	%rs<177>;
	.reg .b32 	%r<92>;
	.reg .b64 	%rd<130>;

	mov.u64 	%SPL, __local_depot0;
	cvta.local.u64 	%SP, %SPL;
	ld.param.u64 	%rd7, [_Z22rc4_brute_force_kernelPhS_Pii_param_0];
	ld.param.u64 	%rd5, [_Z22rc4_brute_force_kernelPhS_Pii_param_1];
	ld.param.u64 	%rd6, [_Z22rc4_brute_force_kernelPhS_Pii_param_2];
	ld.param.u32 	%r6, [_Z22rc4_brute_force_kernelPhS_Pii_param_3];
	cvta.to.global.u64 	%rd1, %rd7;
	add.u64 	%rd2, %SPL, 0;
	add.u64 	%rd3, %SPL, 16;
	add.u64 	%rd10, %SP, 272;
	add.u64 	%rd4, %SPL, 272;
	mov.b16 	%rs15, 80;
	st.local.u8 	[%rd2], %rs15;
	mov.b16 	%rs16, 0;
	st.local.u8 	[%rd2+4], %rs16;
	mov.u32 	%r7, %ctaid.x;
	mov.u32 	%r8, %ntid.x;
	mov.u32 	%r9, %tid.x;
	mad.lo.s32 	%r1, %r7, %r8, %r9;
	shr.u32 	%r2, %r1, 16;
	{ .reg .b16 tmp; mov.b32 {tmp, %rs1}, %r1; }
	st.local.u8 	[%rd2+1], %r2;
	shr.u32 	%r3, %r1, 8;
	cvt.u16.u32 	%rs2, %r3;
	st.local.u8 	[%rd2+2], %r3;
	cvt.u16.u32 	%rs3, %r1;
	st.local.u8 	[%rd2+3], %r1;
	rem.s32 	%r10, %r1, %r6;
	setp.ne.s32 	%p1, %r10, 0;
	@%p1 bra 	$L__BB0_2;
	and.b32  	%r11, %r2, 255;
	and.b32  	%r12, %r3, 255;
	and.b32  	%r13, %r1, 255;
	mov.b32 	%r14, 80;
	st.local.v2.u32 	[%rd4], {%r1, %r14};
	st.local.v2.u32 	[%rd4+8], {%r11, %r12};
	mov.b32 	%r15, 0;
	st.local.v2.u32 	[%rd4+16], {%r13, %r15};
	mov.u64 	%rd11, $str;
	cvta.global.u64 	%rd12, %rd11;
	{ // callseq 0, 0
	.param .b64 param0;
	st.param.b64 	[param0], %rd12;
	.param .b64 param1;
	st.param.b64 	[param1], %rd10;
	.param .b32 retval0;
	call.uni (retval0), 
	vprintf, 
	(
	param0, 
	param1
	);
	ld.param.b32 	%r16, [retval0];
	} // callseq 0
$L__BB0_2:
	mov.b32 	%r19, 252579084;
	mov.b32 	%r20, 185207048;
	mov.b32 	%r21, 117835012;
	mov.b32 	%r22, 50462976;
	st.local.v4.b32 	[%rd3], {%r22, %r21, %r20, %r19};
	mov.b32 	%r23, 522067228;
	mov.b32 	%r24, 454695192;
	mov.b32 	%r25, 387323156;
	mov.b32 	%r26, 319951120;
	st.local.v4.b32 	[%rd3+16], {%r26, %r25, %r24, %r23};
	mov.b32 	%r27, 791555372;
	mov.b32 	%r28, 724183336;
	mov.b32 	%r29, 656811300;
	mov.b32 	%r30, 589439264;
	st.local.v4.b32 	[%rd3+32], {%r30, %r29, %r28, %r27};
	mov.b32 	%r31, 1061043516;
	mov.b32 	%r32, 993671480;
	mov.b32 	%r33, 926299444;
	mov.b32 	%r34, 858927408;
	st.local.v4.b32 	[%rd3+48], {%r34, %r33, %r32, %r31};
	mov.b32 	%r35, 1330531660;
	mov.b32 	%r36, 1263159624;
	mov.b32 	%r37, 1195787588;
	mov.b32 	%r38, 1128415552;
	st.local.v4.b32 	[%rd3+64], {%r38, %r37, %r36, %r35};
	mov.b32 	%r39, 1600019804;
	mov.b32 	%r40, 1532647768;
	mov.b32 	%r41, 1465275732;
	mov.b32 	%r42, 1397903696;
	st.local.v4.b32 	[%rd3+80], {%r42, %r41, %r40, %r39};
	mov.b32 	%r43, 1869507948;
	mov.b32 	%r44, 1802135912;
	mov.b32 	%r45, 1734763876;
	mov.b32 	%r46, 1667391840;
	st.local.v4.b32 	[%rd3+96], {%r46, %r45, %r44, %r43};
	mov.b32 	%r47, 2138996092;
	mov.b32 	%r48, 2071624056;
	mov.b32 	%r49, 2004252020;
	mov.b32 	%r50, 1936879984;
	st.local.v4.b32 	[%rd3+112], {%r50, %r49, %r48, %r47};
	mov.b32 	%r51, -1886483060;
	mov.b32 	%r52, -1953855096;
	mov.b32 	%r53, -2021227132;
	mov.b32 	%r54, -2088599168;
	st.local.v4.b32 	[%rd3+128], {%r54, %r53, %r52, %r51};
	mov.b32 	%r55, -1616994916;
	mov.b32 	%r56, -1684366952;
	mov.b32 	%r57, -1751738988;
	mov.b32 	%r58, -1819111024;
	st.local.v4.b32 	[%rd3+144], {%r58, %r57, %r56, %r55};
	mov.b32 	%r59, -1347506772;
	mov.b32 	%r60, -1414878808;
	mov.b32 	%r61, -1482250844;
	mov.b32 	%r62, -1549622880;
	st.local.v4.b32 	[%rd3+160], {%r62, %r61, %r60, %r59};
	mov.b32 	%r63, -1078018628;
	mov.b32 	%r64, -1145390664;
	mov.b32 	%r65, -1212762700;
	mov.b32 	%r66, -1280134736;
	st.local.v4.b32 	[%rd3+176], {%r66, %r65, %r64, %r63};
	mov.b32 	%r67, -808530484;
	mov.b32 	%r68, -875902520;
	mov.b32 	%r69, -943274556;
	mov.b32 	%r70, -1010646592;
	st.local.v4.b32 	[%rd3+192], {%r70, %r69, %r68, %r67};
	mov.b32 	%r71, -539042340;
	mov.b32 	%r72, -606414376;
	mov.b32 	%r73, -673786412;
	mov.b32 	%r74, -741158448;
	st.local.v4.b32 	[%rd3+208], {%r74, %r73, %r72, %r71};
	mov.b32 	%r75, -269554196;
	mov.b32 	%r76, -336926232;
	mov.b32 	%r77, -404298268;
	mov.b32 	%r78, -471670304;
	st.local.v4.b32 	[%rd3+224], {%r78, %r77, %r76, %r75};
	mov.b32 	%r79, -66052;
	mov.b32 	%r80, -67438088;
	mov.b32 	%r81, -134810124;
	mov.b32 	%r82, -202182160;
	st.local.v4.b32 	[%rd3+240], {%r82, %r81, %r80, %r79};
	mov.b32 	%r91, 0;
	mov.b16 	%rs176, 0;
$L__BB0_3:
	cvt.u64.u32 	%rd14, %r91;
	add.s64 	%rd15, %rd3, %rd14;
	ld.local.u8 	%rs18, [%rd15];
	cvt.u16.u32 	%rs19, %r91;
	and.b16  	%rs20, %rs19, 255;
	mul.lo.s16 	%rs21, %rs20, 205;
	shr.u16 	%rs22, %rs21, 10;
	mul.lo.s16 	%rs23, %rs22, 5;
	sub.s16 	%rs24, %rs19, %rs23;
	cvt.u64.u16 	%rd16, %rs24;
	and.b64  	%rd17, %rd16, 255;
	add.s64 	%rd18, %rd2, %rd17;
	ld.local.u8 	%rs25, [%rd18];
	add.s16 	%rs26, %rs18, %rs176;
	add.s16 	%rs27, %rs26, %rs25;
	cvt.u64.u16 	%rd19, %rs27;
	and.b64  	%rd20, %rd19, 255;
	add.s64 	%rd21, %rd3, %rd20;
	ld.local.u8 	%rs28, [%rd21];
	st.local.u8 	[%rd15], %rs28;
	st.local.u8 	[%rd21], %rs18;
	ld.local.u8 	%rs29, [%rd15+1];
	add.s16 	%rs30, %rs19, 1;
	and.b16  	%rs31, %rs30, 255;
	mul.lo.s16 	%rs32, %rs31, 205;
	shr.u16 	%rs33, %rs32, 10;
	mul.lo.s16 	%rs34, %rs33, 5;
	sub.s16 	%rs35, %rs30, %rs34;
	cvt.u64.u16 	%rd22, %rs35;
	and.b64  	%rd23, %rd22, 255;
	add.s64 	%rd24, %rd2, %rd23;
	ld.local.u8 	%rs36, [%rd24];
	add.s16 	%rs37, %rs29, %rs27;
	add.s16 	%rs38, %rs37, %rs36;
	cvt.u64.u16 	%rd25, %rs38;
	and.b64  	%rd26, %rd25, 255;
	add.s64 	%rd27, %rd3, %rd26;
	ld.local.u8 	%rs39, [%rd27];
	st.local.u8 	[%rd15+1], %rs39;
	st.local.u8 	[%rd27], %rs29;
	ld.local.u8 	%rs40, [%rd15+2];
	add.s16 	%rs41, %rs19, 2;
	and.b16  	%rs42, %rs41, 255;
	mul.lo.s16 	%rs43, %rs42, 205;
	shr.u16 	%rs44, %rs43, 10;
	mul.lo.s16 	%rs45, %rs44, 5;
	sub.s16 	%rs46, %rs41, %rs45;
	cvt.u64.u16 	%rd28, %rs46;
	and.b64  	%rd29, %rd28, 255;
	add.s64 	%rd30, %rd2, %rd29;
	ld.local.u8 	%rs47, [%rd30];
	add.s16 	%rs48, %rs40, %rs38;
	add.s16 	%rs49, %rs48, %rs47;
	cvt.u64.u16 	%rd31, %rs49;
	and.b64  	%rd32, %rd31, 255;
	add.s64 	%rd33, %rd3, %rd32;
	ld.local.u8 	%rs50, [%rd33];
	st.local.u8 	[%rd15+2], %rs50;
	st.local.u8 	[%rd33], %rs40;
	ld.local.u8 	%rs51, [%rd15+3];
	add.s16 	%rs52, %rs19, 3;
	and.b16  	%rs53, %rs52, 255;
	mul.lo.s16 	%rs54, %rs53, 205;
	shr.u16 	%rs55, %rs54, 10;
	mul.lo.s16 	%rs56, %rs55, 5;
	sub.s16 	%rs57, %rs52, %rs56;
	cvt.u64.u16 	%rd34, %rs57;
	and.b64  	%rd35, %rd34, 255;
	add.s64 	%rd36, %rd2, %rd35;
	ld.local.u8 	%rs58, [%rd36];
	add.s16 	%rs59, %rs51, %rs49;
	add.s16 	%rs60, %rs59, %rs58;
	cvt.u64.u16 	%rd37, %rs60;
	and.b64  	%rd38, %rd37, 255;
	add.s64 	%rd39, %rd3, %rd38;
	ld.local.u8 	%rs61, [%rd39];
	st.local.u8 	[%rd15+3], %rs61;
	st.local.u8 	[%rd39], %rs51;
	ld.local.u8 	%rs62, [%rd15+4];
	add.s16 	%rs63, %rs19, 4;
	and.b16  	%rs64, %rs63, 255;
	mul.lo.s16 	%rs65, %rs64, 205;
	shr.u16 	%rs66, %rs65, 10;
	mul.lo.s16 	%rs67, %rs66, 5;
	sub.s16 	%rs68, %rs63, %rs67;
	cvt.u64.u16 	%rd40, %rs68;
	and.b64  	%rd41, %rd40, 255;
	add.s64 	%rd42, %rd2, %rd41;
	ld.local.u8 	%rs69, [%rd42];
	add.s16 	%rs70, %rs62, %rs60;
	add.s16 	%rs71, %rs70, %rs69;
	cvt.u64.u16 	%rd43, %rs71;
	and.b64  	%rd44, %rd43, 255;
	add.s64 	%rd45, %rd3, %rd44;
	ld.local.u8 	%rs72, [%rd45];
	st.local.u8 	[%rd15+4], %rs72;
	st.local.u8 	[%rd45], %rs62;
	ld.local.u8 	%rs73, [%rd15+5];
	add.s16 	%rs74, %rs19, 5;
	and.b16  	%rs75, %rs74, 255;
	mul.lo.s16 	%rs76, %rs75, 205;
	shr.u16 	%rs77, %rs76, 10;
	mul.lo.s16 	%rs78, %rs77, 5;
	sub.s16 	%rs79, %rs74, %rs78;
	cvt.u64.u16 	%rd46, %rs79;
	and.b64  	%rd47, %rd46, 255;
	add.s64 	%rd48, %rd2, %rd47;
	ld.local.u8 	%rs80, [%rd48];
	add.s16 	%rs81, %rs73, %rs71;
	add.s16 	%rs82, %rs81, %rs80;
	cvt.u64.u16 	%rd49, %rs82;
	and.b64  	%rd50, %rd49, 255;
	add.s64 	%rd51, %rd3, %rd50;
	ld.local.u8 	%rs83, [%rd51];
	st.local.u8 	[%rd15+5], %rs83;
	st.local.u8 	[%rd51], %rs73;
	ld.local.u8 	%rs84, [%rd15+6];
	add.s16 	%rs85, %rs19, 6;
	and.b16  	%rs86, %rs85, 255;
	mul.lo.s16 	%rs87, %rs86, 205;
	shr.u16 	%rs88, %rs87, 10;
	mul.lo.s16 	%rs89, %rs88, 5;
	sub.s16 	%rs90, %rs85, %rs89;
	cvt.u64.u16 	%rd52, %rs90;
	and.b64  	%rd53, %rd52, 255;
	add.s64 	%rd54, %rd2, %rd53;
	ld.local.u8 	%rs91, [%rd54];
	add.s16 	%rs92, %rs84, %rs82;
	add.s16 	%rs93, %rs92, %rs91;
	cvt.u64.u16 	%rd55, %rs93;
	and.b64  	%rd56, %rd55, 255;
	add.s64 	%rd57, %rd3, %rd56;
	ld.local.u8 	%rs94, [%rd57];
	st.local.u8 	[%rd15+6], %rs94;
	st.local.u8 	[%rd57], %rs84;
	ld.local.u8 	%rs95, [%rd15+7];
	add.s16 	%rs96, %rs19, 7;
	and.b16  	%rs97, %rs96, 255;
	mul.lo.s16 	%rs98, %rs97, 205;
	shr.u16 	%rs99, %rs98, 10;
	mul.lo.s16 	%rs100, %rs99, 5;
	sub.s16 	%rs101, %rs96, %rs100;
	cvt.u64.u16 	%rd58, %rs101;
	and.b64  	%rd59, %rd58, 255;
	add.s64 	%rd60, %rd2, %rd59;
	ld.local.u8 	%rs102, [%rd60];
	add.s16 	%rs103, %rs95, %rs93;
	add.s16 	%rs176, %rs103, %rs102;
	cvt.u64.u16 	%rd61, %rs176;
	and.b64  	%rd62, %rd61, 255;
	add.s64 	%rd63, %rd3, %rd62;
	ld.local.u8 	%rs104, [%rd63];
	st.local.u8 	[%rd15+7], %rs104;
	st.local.u8 	[%rd63], %rs95;
	add.s32 	%r91, %r91, 8;
	setp.ne.s32 	%p2, %r91, 256;
	@%p2 bra 	$L__BB0_3;
	ld.local.u8 	%rs105, [%rd3+1];
	cvt.u64.u16 	%rd64, %rs105;
	and.b64  	%rd65, %rd64, 255;
	add.s64 	%rd66, %rd3, %rd65;
	ld.local.u8 	%rs106, [%rd66];
	st.local.u8 	[%rd3+1], %rs106;
	st.local.u8 	[%rd66], %rs105;
	ld.local.u8 	%rs107, [%rd3+1];
	add.s16 	%rs108, %rs107, %rs105;
	cvt.u64.u16 	%rd67, %rs108;
	and.b64  	%rd68, %rd67, 255;
	add.s64 	%rd69, %rd3, %rd68;
	ld.local.u8 	%rs109, [%rd69];
	ld.local.u8 	%rs110, [%rd3+2];
	add.s16 	%rs111, %rs110, %rs105;
	cvt.u64.u16 	%rd70, %rs111;
	and.b64  	%rd71, %rd70, 255;
	add.s64 	%rd72, %rd3, %rd71;
	ld.local.u8 	%rs112, [%rd72];
	st.local.u8 	[%rd3+2], %rs112;
	st.local.u8 	[%rd72], %rs110;
	ld.local.v2.u8 	{%rs113, %rs114}, [%rd3+2];
	add.s16 	%rs115, %rs113, %rs110;
	cvt.u64.u16 	%rd73, %rs115;
	and.b64  	%rd74, %rd73, 255;
	add.s64 	%rd75, %rd3, %rd74;
	ld.local.u8 	%rs6, [%rd75];
	add.s16 	%rs116, %rs114, %rs111;
	cvt.u64.u16 	%rd76, %rs116;
	and.b64  	%rd77, %rd76, 255;
	add.s64 	%rd78, %rd3, %rd77;
	ld.local.u8 	%rs117, [%rd78];
	st.local.u8 	[%rd3+3], %rs117;
	st.local.u8 	[%rd78], %rs114;
	ld.local.u8 	%rs118, [%rd3+3];
	add.s16 	%rs119, %rs118, %rs114;
	cvt.u64.u16 	%rd79, %rs119;
	and.b64  	%rd80, %rd79, 255;
	add.s64 	%rd81, %rd3, %rd80;
	ld.local.u8 	%rs7, [%rd81];
	ld.local.u8 	%rs120, [%rd3+4];
	add.s16 	%rs121, %rs120, %rs116;
	cvt.u64.u16 	%rd82, %rs121;
	and.b64  	%rd83, %rd82, 255;
	add.s64 	%rd84, %rd3, %rd83;
	ld.local.u8 	%rs122, [%rd84];
	st.local.u8 	[%rd3+4], %rs122;
	st.local.u8 	[%rd84], %rs120;
	ld.local.v2.u8 	{%rs123, %rs124}, [%rd3+4];
	add.s16 	%rs125, %rs123, %rs120;
	cvt.u64.u16 	%rd85, %rs125;
	and.b64  	%rd86, %rd85, 255;
	add.s64 	%rd87, %rd3, %rd86;
	ld.local.u8 	%rs8, [%rd87];
	add.s16 	%rs126, %rs124, %rs121;
	cvt.u64.u16 	%rd88, %rs126;
	and.b64  	%rd89, %rd88, 255;
	add.s64 	%rd90, %rd3, %rd89;
	ld.local.u8 	%rs127, [%rd90];
	st.local.u8 	[%rd3+5], %rs127;
	st.local.u8 	[%rd90], %rs124;
	ld.local.u8 	%rs128, [%rd3+5];
	add.s16 	%rs129, %rs128, %rs124;
	cvt.u64.u16 	%rd91, %rs129;
	and.b64  	%rd92, %rd91, 255;
	add.s64 	%rd93, %rd3, %rd92;
	ld.local.u8 	%rs9, [%rd93];
	ld.local.u8 	%rs130, [%rd3+6];
	add.s16 	%rs131, %rs130, %rs126;
	cvt.u64.u16 	%rd94, %rs131;
	and.b64  	%rd95, %rd94, 255;
	add.s64 	%rd96, %rd3, %rd95;
	ld.local.u8 	%rs132, [%rd96];
	st.local.u8 	[%rd3+6], %rs132;
	st.local.u8 	[%rd96], %rs130;
	ld.local.v2.u8 	{%rs133, %rs134}, [%rd3+6];
	add.s16 	%rs135, %rs133, %rs130;
	cvt.u64.u16 	%rd97, %rs135;
	and.b64  	%rd98, %rd97, 255;
	add.s64 	%rd99, %rd3, %rd98;
	ld.local.u8 	%rs10, [%rd99];
	add.s16 	%rs136, %rs134, %rs131;
	cvt.u64.u16 	%rd100, %rs136;
	and.b64  	%rd101, %rd100, 255;
	add.s64 	%rd102, %rd3, %rd101;
	ld.local.u8 	%rs137, [%rd102];
	st.local.u8 	[%rd3+7], %rs137;
	st.local.u8 	[%rd102], %rs134;
	ld.local.u8 	%rs138, [%rd3+7];
	add.s16 	%rs139, %rs138, %rs134;
	cvt.u64.u16 	%rd103, %rs139;
	and.b64  	%rd104, %rd103, 255;
	add.s64 	%rd105, %rd3, %rd104;
	ld.local.u8 	%rs11, [%rd105];
	ld.local.u8 	%rs140, [%rd3+8];
	add.s16 	%rs141, %rs140, %rs136;
	cvt.u64.u16 	%rd106, %rs141;
	and.b64  	%rd107, %rd106, 255;
	add.s64 	%rd108, %rd3, %rd107;
	ld.local.u8 	%rs142, [%rd108];
	st.local.u8 	[%rd3+8], %rs142;
	st.local.u8 	[%rd108], %rs140;
	ld.local.v2.u8 	{%rs143, %rs144}, [%rd3+8];
	add.s16 	%rs145, %rs143, %rs140;
	cvt.u64.u16 	%rd109, %rs145;
	and.b64  	%rd110, %rd109, 255;
	add.s64 	%rd111, %rd3, %rd110;
	ld.local.u8 	%rs12, [%rd111];
	add.s16 	%rs146, %rs144, %rs141;
	cvt.u64.u16 	%rd112, %rs146;
	and.b64  	%rd113, %rd112, 255;
	add.s64 	%rd114, %rd3, %rd113;
	ld.local.u8 	%rs147, [%rd114];
	st.local.u8 	[%rd3+9], %rs147;
	st.local.u8 	[%rd114], %rs144;
	ld.local.u8 	%rs148, [%rd3+9];
	add.s16 	%rs149, %rs148, %rs144;
	cvt.u64.u16 	%rd115, %rs149;
	and.b64  	%rd116, %rd115, 255;
	add.s64 	%rd117, %rd3, %rd116;
	ld.local.u8 	%rs13, [%rd117];
	ld.local.u8 	%rs150, [%rd3+10];
	add.s16 	%rs151, %rs150, %rs146;
	cvt.u64.u16 	%rd118, %rs151;
	and.b64  	%rd119, %rd118, 255;
	add.s64 	%rd120, %rd3, %rd119;
	ld.local.u8 	%rs152, [%rd120];
	st.local.u8 	[%rd3+10], %rs152;
	st.local.u8 	[%rd120], %rs150;
	ld.local.u8 	%rs153, [%rd3+10];
	add.s16 	%rs154, %rs153, %rs150;
	cvt.u64.u16 	%rd121, %rs154;
	and.b64  	%rd122, %rd121, 255;
	add.s64 	%rd123, %rd3, %rd122;
	ld.local.u8 	%rs14, [%rd123];
	ld.global.u8 	%rs155, [%rd1];
	setp.ne.s16 	%p3, %rs109, %rs155;
	@%p3 bra 	$L__BB0_16;
	ld.global.u8 	%rs156, [%rd1+1];
	setp.ne.s16 	%p4, %rs6, %rs156;
	@%p4 bra 	$L__BB0_16;
	ld.global.u8 	%rs158, [%rd1+2];
	setp.ne.s16 	%p5, %rs7, %rs158;
	@%p5 bra 	$L__BB0_16;
	ld.global.u8 	%rs160, [%rd1+3];
	setp.ne.s16 	%p6, %rs8, %rs160;
	@%p6 bra 	$L__BB0_16;
	ld.global.u8 	%rs162, [%rd1+4];
	setp.ne.s16 	%p7, %rs9, %rs162;
	@%p7 bra 	$L__BB0_16;
	ld.global.u8 	%rs164, [%rd1+5];
	setp.ne.s16 	%p8, %rs10, %rs164;
	@%p8 bra 	$L__BB0_16;
	ld.global.u8 	%rs166, [%rd1+6];
	setp.ne.s16 	%p9, %rs11, %rs166;
	@%p9 bra 	$L__BB0_16;
	ld.global.u8 	%rs168, [%rd1+7];
	setp.ne.s16 	%p10, %rs12, %rs168;
	@%p10 bra 	$L__BB0_16;
	ld.global.u8 	%rs170, [%rd1+8];
	setp.ne.s16 	%p11, %rs13, %rs170;
	@%p11 bra 	$L__BB0_16;
	ld.global.u8 	%rs172, [%rd1+9];
	setp.ne.s16 	%p12, %rs14, %rs172;
	@%p12 bra 	$L__BB0_16;
	cvta.to.global.u64 	%rd124, %rd6;
	atom.global.exch.b32 	%r83, [%rd124], 1;
	setp.ne.s32 	%p13, %r83, 0;
	@%p13 bra 	$L__BB0_16;
	cvta.to.global.u64 	%rd125, %rd5;
	mov.b16 	%rs174, 80;
	st.global.u8 	[%rd125], %rs174;
	st.global.u8 	[%rd125+1], %rs1;
	st.global.u8 	[%rd125+2], %rs2;
	st.global.u8 	[%rd125+3], %rs3;
	mov.b16 	%rs175, 0;
	st.global.u8 	[%rd125+4], %rs175;
	and.b32  	%r84, %r2, 255;
	and.b32  	%r85, %r3, 255;
	and.b32  	%r86, %r1, 255;
	cvta.to.local.u64 	%rd127, %rd10;
	mov.b32 	%r87, 80;
	st.local.v2.u32 	[%rd127], {%r1, %r87};
	st.local.v2.u32 	[%rd127+8], {%r84, %r85};
	mov.b32 	%r88, 0;
	st.local.v2.u32 	[%rd127+16], {%r86, %r88};
	mov.u64 	%rd128, $str$1;
	cvta.global.u64 	%rd129, %rd128;
	{ // callseq 1, 0
	.param .b64 param0;
	st.param.b64 	[param0], %rd129;
	.param .b64 param1;
	st.param.b64 	[param1], %rd10;
	.param .b32 retval0;
	call.uni (retval0), 
	vprintf, 
	(
	param0, 
	param1
	);
	ld.param.b32 	%r89, [retval0];
	} // callseq 1
$L__BB0_16:
	ret;

}


// ===== COMPILED SASS (sm_100) =====

	.target	sm_100

	.elftype	@"ET_EXEC"


//--------------------- .note.nv.tkinfo           --------------------------
	.section	.note.nv.tkinfo,"",@"SHT_NOTE"
	.sectionflags	@"SHF_NOTE_NV_TKINFO"
	.tkinfo
        /*0018*/ 	.word	0x00000002
        /*0030*/ 	.string	""
        /*0030*/ 	.string	"ptxas"
        /*0030*/ 	.string	"Cuda compilation tools, release 13.0, V13.0.88"
        /*0030*/ 	.string	"Build cuda_13.0.r13.0/compiler.36424714_0"
        /*0030*/ 	.string	"-arch sm_100 -m 64 "



//--------------------- .note.nv.cuinfo           --------------------------
	.section	.note.nv.cuinfo,"",@"SHT_NOTE"
	.sectionflags	@"SHF_NOTE_NV_CUINFO"
        /*0018*/ 	.short	0x0002
        /*001a*/ 	.short	0x0064
        /*001c*/ 	.short	0x0082
	.zero		2


//--------------------- .nv.info                  --------------------------
	.section	.nv.info,"",@"SHT_CUDA_INFO"
	.align	4


	//----- nvinfo : EIATTR_REGCOUNT
	.align		4
        /*0000*/ 	.byte	0x04, 0x2f
        /*0002*/ 	.short	(.L_3 - .L_2)
	.align		4
.L_2:
        /*0004*/ 	.word	index@(_Z22rc4_brute_force_kernelPhS_Pii)
        /*0008*/ 	.word	0x00000020


	//----- nvinfo : EIATTR_FRAME_SIZE
	.align		4
.L_3:
        /*000c*/ 	.byte	0x04, 0x11
        /*000e*/ 	.short	(.L_5 - .L_4)
	.align		4
.L_4:
        /*0010*/ 	.word	index@(_Z22rc4_brute_force_kernelPhS_Pii)
        /*0014*/ 	.word	0x00000130


	//----- nvinfo : EIATTR_MIN_STACK_SIZE
	.align		4
.L_5:
        /*0018*/ 	.byte	0x04, 0x12
        /*001a*/ 	.short	(.L_7 - .L_6)
	.align		4
.L_6:
        /*001c*/ 	.word	index@(_Z22rc4_brute_force_kernelPhS_Pii)
        /*0020*/ 	.word	0x00000130
.L_7:


//--------------------- .nv.compat                --------------------------
	.section	.nv.compat,"",@"SHT_CUDA_COMPAT_INFO"
	.align	4
        /*0000*/ 	.byte	0x02, 0x09, 0x00, 0x00, 0x02, 0x02, 0x01, 0x00, 0x02, 0x05, 0x05, 0x00, 0x03, 0x07, 0x01, 0x01
        /*0010*/ 	.byte	0x02, 0x03, 0x00, 0x00, 0x02, 0x06, 0x01, 0x00, 0x04, 0x0b, 0x08, 0x00, 0x09, 0x00, 0x00, 0x00
        /*0020*/ 	.byte	0x00, 0x00, 0x00, 0x00


//--------------------- .nv.info._Z22rc4_brute_force_kernelPhS_Pii --------------------------
	.section	.nv.info._Z22rc4_brute_force_kernelPhS_Pii,"",@"SHT_CUDA_INFO"
	.sectionflags	@""
	.align	4


	//----- nvinfo : EIATTR_CUDA_API_VERSION
	.align		4
        /*0000*/ 	.byte	0x04, 0x37
        /*0002*/ 	.short	(.L_9 - .L_8)
.L_8:
        /*0004*/ 	.word	0x00000082


	//----- nvinfo : EIATTR_KPARAM_INFO
	.align		4
.L_9:
        /*0008*/ 	.byte	0x04, 0x17
        /*000a*/ 	.short	(.L_11 - .L_10)
.L_10:
        /*000c*/ 	.word	0x00000000
        /*0010*/ 	.short	0x0003
        /*0012*/ 	.short	0x0018
        /*0014*/ 	.byte	0x00, 0xf0, 0x11, 0x00


	//----- nvinfo : EIATTR_KPARAM_INFO
	.align		4
.L_11:
        /*0018*/ 	.byte	0x04, 0x17
        /*001a*/ 	.short	(.L_13 - .L_12)
.L_12:
        /*001c*/ 	.word	0x00000000
        /*0020*/ 	.short	0x0002
        /*0022*/ 	.short	0x0010
        /*0024*/ 	.byte	0x00, 0xf5, 0x21, 0x00


	//----- nvinfo : EIATTR_KPARAM_INFO
	.align		4
.L_13:
        /*0028*/ 	.byte	0x04, 0x17
        /*002a*/ 	.short	(.L_15 - .L_14)
.L_14:
        /*002c*/ 	.word	0x00000000
        /*0030*/ 	.short	0x0001
        /*0032*/ 	.short	0x0008
        /*0034*/ 	.byte	0x00, 0xf5, 0x21, 0x00


	//----- nvinfo : EIATTR_KPARAM_INFO
	.align		4
.L_15:
        /*0038*/ 	.byte	0x04, 0x17
        /*003a*/ 	.short	(.L_17 - .L_16)
.L_16:
        /*003c*/ 	.word	0x00000000
        /*0040*/ 	.short	0x0000
        /*0042*/ 	.short	0x0000
        /*0044*/ 	.byte	0x00, 0xf5, 0x21, 0x00


	//----- nvinfo : EIATTR_SPARSE_MMA_MASK
	.align		4
.L_17:
        /*0048*/ 	.byte	0x03, 0x50
        /*004a*/ 	.short	0x0000


	//----- nvinfo : EIATTR_MAXREG_COUNT
	.align		4
        /*004c*/ 	.byte	0x03, 0x1b
        /*004e*/ 	.short	0x00ff


	//----- nvinfo : EIATTR_EXTERNS
	.align		4
        /*0050*/ 	.byte	0x04, 0x0f
        /*0052*/ 	.short	(.L_19 - .L_18)


	//   ....[0]....
	.align		4
.L_18:
        /*0054*/ 	.word	index@(vprintf)


	//----- nvinfo : EIATTR_MERCURY_ISA_VERSION
	.align		4
.L_19:
        /*0058*/ 	.byte	0x03, 0x5f
        /*005a*/ 	.short	0x0101


	//----- nvinfo : EIATTR_VRC_CTA_INIT_COUNT
	.align		4
        /*005c*/ 	.byte	0x02, 0x4a
	.zero		1
	.zero		1


	//----- nvinfo : EIATTR_SYSCALL_OFFSETS
	.align		4
        /*0060*/ 	.byte	0x04, 0x46
        /*0062*/ 	.short	(.L_21 - .L_20)


	//   ....[0]....
.L_20:
        /*0064*/ 	.word	0x000003b0


	//   ....[1]....
        /*0068*/ 	.word	0x00002050


	//----- nvinfo : EIATTR_EXIT_INSTR_OFFSETS
	.align		4
.L_21:
        /*006c*/ 	.byte	0x04, 0x1c
        /*006e*/ 	.short	(.L_23 - .L_22)


	//   ....[0]....
.L_22:
        /*0070*/ 	.word	0x00001a90


	//   ....[1]....
        /*0074*/ 	.word	0x00001ae0


	//   ....[2]....
        /*0078*/ 	.word	0x00001b30


	//   ....[3]....
        /*007c*/ 	.word	0x00001b80


	//   ....[4]....
        /*0080*/ 	.word	0x00001bd0


	//   ....[5]....
        /*0084*/ 	.word	0x00001c20


	//   ....[6]....
        /*0088*/ 	.word	0x00001c70


	//   ....[7]....
        /*008c*/ 	.word	0x00001cc0


	//   ....[8]....
        /*0090*/ 	.word	0x00001d10


	//   ....[9]....
        /*0094*/ 	.word	0x00001da0


	//   ....[10]....
        /*0098*/ 	.word	0x00001e10


	//   ....[11]....
        /*009c*/ 	.word	0x00002060


	//----- nvinfo : EIATTR_CRS_STACK_SIZE
	.align		4
.L_23:
        /*00a0*/ 	.byte	0x04, 0x1e
        /*00a2*/ 	.short	(.L_25 - .L_24)
.L_24:
        /*00a4*/ 	.word	0x00000000


	//----- nvinfo : EIATTR_CBANK_PARAM_SIZE
	.align		4
.L_25:
        /*00a8*/ 	.byte	0x03, 0x19
        /*00aa*/ 	.short	0x001c


	//----- nvinfo : EIATTR_PARAM_CBANK
	.align		4
        /*00ac*/ 	.byte	0x04, 0x0a
        /*00ae*/ 	.short	(.L_27 - .L_26)
	.align		4
.L_26:
        /*00b0*/ 	.word	index@(.nv.constant0._Z22rc4_brute_force_kernelPhS_Pii)
        /*00b4*/ 	.short	0x0380
        /*00b6*/ 	.short	0x001c


	//----- nvinfo : EIATTR_SW_WAR
	.align		4
.L_27:
        /*00b8*/ 	.byte	0x04, 0x36
        /*00ba*/ 	.short	(.L_29 - .L_28)
.L_28:
        /*00bc*/ 	.word	0x00000008
.L_29:


//--------------------- .nv.callgraph             --------------------------
	.section	.nv.callgraph,"",@"SHT_CUDA_CALLGRAPH"
	.align	4
	.sectionentsize	8
	.align		4
        /*0000*/ 	.word	0x00000000
	.align		4
        /*0004*/ 	.word	0xffffffff
	.align		4
        /*0008*/ 	.word	index@(_Z22rc4_brute_force_kernelPhS_Pii)
	.align		4
        /*000c*/ 	.word	index@(vprintf)
	.align		4
        /*0010*/ 	.word	0x00000000
	.align		4
        /*0014*/ 	.word	0xfffffffe
	.align		4
        /*0018*/ 	.word	0x00000000
	.align		4
        /*001c*/ 	.word	0xfffffffd
	.align		4
        /*0020*/ 	.word	0x00000000
	.align		4
        /*0024*/ 	.word	0xfffffffc


//--------------------- .nv.constant4             --------------------------
	.section	.nv.constant4,"a",@progbits
	.align	8
	.align		8
.nv.constant4:
        /*0000*/ 	.dword	vprintf
	.align		8
        /*0008*/ 	.dword	$str
	.align		8
        /*0010*/ 	.dword	$str$1


//--------------------- .text._Z22rc4_brute_force_kernelPhS_Pii --------------------------
	.section	.text._Z22rc4_brute_force_kernelPhS_Pii,"ax",@progbits
	.align	128
        .global         _Z22rc4_brute_force_kernelPhS_Pii
        .type           _Z22rc4_brute_force_kernelPhS_Pii,@function
        .size           _Z22rc4_brute_force_kernelPhS_Pii,(.L_x_6 - _Z22rc4_brute_force_kernelPhS_Pii)
        .other          _Z22rc4_brute_force_kernelPhS_Pii,@"STO_CUDA_ENTRY STV_DEFAULT"
_Z22rc4_brute_force_kernelPhS_Pii:
.text._Z22rc4_brute_force_kernelPhS_Pii:
[----:B------:R-:W0:Y:S08]  /*0000*/  LDC R1, c[0x0][0x37c] ;  /* 0x0000df00ff017b82 */ /* 0x000e300000000800 */
[----:B------:R-:W1:Y:S01]  /*0010*/  LDC R6, c[0x0][0x398] ;  /* 0x0000e600ff067b82 */ /* 0x000e620000000800 */
[----:B------:R-:W2:Y:S01]  /*0020*/  S2R R5, SR_TID.X ;  /* 0x0000000000057919 */ /* 0x000ea20000002100 */
[----:B------:R-:W3:Y:S01]  /*0030*/  LDCU UR4, c[0x0][0x2fc] ;  /* 0x00005f80ff0477ac */ /* 0x000ee20008000800 */
[----:B0-----:R-:W-:Y:S01]  /*0040*/  VIADD R1, R1, 0xfffffed0 ;  /* 0xfffffed001017836 */ /* 0x001fe20000000000 */
[----:B------:R-:W-:Y:S04]  /*0050*/  BSSY.RECONVERGENT B6, `(.L_x_0) ;  /* 0x0000037000067945 */ /* 0x000fe80003800200 */
[----:B------:R-:W2:Y:S01]  /*0060*/  S2UR UR5, SR_CTAID.X ;  /* 0x00000000000579c3 */ /* 0x000ea20000002500 */
[----:B------:R0:W-:Y:S07]  /*0070*/  STL.U8 [R1+0x4], RZ ;  /* 0x000004ff01007387 */ /* 0x0001ee0000100000 */
[----:B------:R-:W2:Y:S01]  /*0080*/  LDC R16, c[0x0][0x360] ;  /* 0x0000d800ff107b82 */ /* 0x000ea20000000800 */
[----:B-1----:R-:W-:-:S04]  /*0090*/  IABS R7, R6 ;  /* 0x0000000600077213 */ /* 0x002fc80000000000 */
[----:B------:R-:W1:Y:S01]  /*00a0*/  I2F.RP R0, R7 ;  /* 0x0000000700007306 */ /* 0x000e620000209400 */
[----:B--2---:R-:W-:-:S07]  /*00b0*/  IMAD R16, R16, UR5, R5 ;  /* 0x0000000510107c24 */ /* 0x004fce000f8e0205 */
[----:B-1----:R-:W1:Y:S01]  /*00c0*/  MUFU.RCP R0, R0 ;  /* 0x0000000000007308 */ /* 0x002e620000001000 */
[----:B------:R-:W-:Y:S01]  /*00d0*/  ISETP.GE.AND P1, PT, R16, RZ, PT ;  /* 0x000000ff1000720c */ /* 0x000fe20003f26270 */
[----:B------:R0:W-:Y:S01]  /*00e0*/  STL.U8 [R1+0x3], R16 ;  /* 0x0000031001007387 */ /* 0x0001e20000100000 */
[--C-:B------:R-:W-:Y:S02]  /*00f0*/  SHF.R.U32.HI R28, RZ, 0x10, R16.reuse ;  /* 0x00000010ff1c7819 */ /* 0x100fe40000011610 */
[----:B------:R-:W-:-:S03]  /*0100*/  SHF.R.U32.HI R26, RZ, 0x8, R16 ;  /* 0x00000008ff1a7819 */ /* 0x000fc60000011610 */
[----:B------:R0:W-:Y:S04]  /*0110*/  STL.U8 [R1+0x1], R28 ;  /* 0x0000011c01007387 */ /* 0x0001e80000100000 */
[----:B------:R0:W-:Y:S01]  /*0120*/  STL.U8 [R1+0x2], R26 ;  /* 0x0000021a01007387 */ /* 0x0001e20000100000 */
[----:B-1----:R-:W-:Y:S01]  /*0130*/  VIADD R2, R0, 0xffffffe ;  /* 0x0ffffffe00027836 */ /* 0x002fe20000000000 */
[----:B------:R-:W-:-:S03]  /*0140*/  IABS R0, R16 ;  /* 0x0000001000007213 */ /* 0x000fc60000000000 */
[----:B------:R1:W2:Y:S02]  /*0150*/  F2I.FTZ.U32.TRUNC.NTZ R3, R2 ;  /* 0x0000000200037305 */ /* 0x0002a4000021f000 */
[----:B-1----:R-:W-:Y:S02]  /*0160*/  IMAD.MOV.U32 R2, RZ, RZ, RZ ;  /* 0x000000ffff027224 */ /* 0x002fe400078e00ff */
[----:B--2---:R-:W-:-:S04]  /*0170*/  IMAD.MOV R4, RZ, RZ, -R3 ;  /* 0x000000ffff047224 */ /* 0x004fc800078e0a03 */
[----:B------:R-:W-:-:S04]  /*0180*/  IMAD R5, R4, R7, RZ ;  /* 0x0000000704057224 */ /* 0x000fc800078e02ff */
[----:B------:R-:W-:Y:S02]  /*0190*/  IMAD.HI.U32 R3, R3, R5, R2 ;  /* 0x0000000503037227 */ /* 0x000fe400078e0002 */
[----:B------:R-:W1:Y:S04]  /*01a0*/  LDC R2, c[0x0][0x2f8] ;  /* 0x0000be00ff027b82 */ /* 0x000e680000000800 */
[----:B------:R-:W-:-:S04]  /*01b0*/  IMAD.HI.U32 R3, R3, R0, RZ ;  /* 0x0000000003037227 */ /* 0x000fc800078e00ff */
[----:B------:R-:W-:-:S04]  /*01c0*/  IMAD.MOV R3, RZ, RZ, -R3 ;  /* 0x000000ffff037224 */ /* 0x000fc800078e0a03 */
[----:B------:R-:W-:Y:S02]  /*01d0*/  IMAD R0, R7, R3, R0 ;  /* 0x0000000307007224 */ /* 0x000fe400078e0200 */
[----:B------:R-:W-:-:S03]  /*01e0*/  IMAD.MOV.U32 R3, RZ, RZ, 0x50 ;  /* 0x00000050ff037424 */ /* 0x000fc600078e00ff */
[----:B------:R-:W-:Y:S02]  /*01f0*/  ISETP.GT.U32.AND P0, PT, R7, R0, PT ;  /* 0x000000000700720c */ /* 0x000fe40003f04070 */
[----:B------:R0:W-:Y:S11]  /*0200*/  STL.U8 [R1], R3 ;  /* 0x0000000301007387 */ /* 0x0001f60000100000 */
[----:B------:R-:W-:-:S05]  /*0210*/  @!P0 IMAD.IADD R0, R0, 0x1, -R7 ;  /* 0x0000000100008824 */ /* 0x000fca00078e0a07 */
[----:B------:R-:W-:-:S13]  /*0220*/  ISETP.GT.U32.AND P0, PT, R7, R0, PT ;  /* 0x000000000700720c */ /* 0x000fda0003f04070 */
[----:B------:R-:W-:Y:S01]  /*0230*/  @!P0 IMAD.IADD R0, R0, 0x1, -R7 ;  /* 0x0000000100008824 */ /* 0x000fe200078e0a07 */
[----:B------:R-:W-:-:S04]  /*0240*/  ISETP.NE.AND P0, PT, R6, RZ, PT ;  /* 0x000000ff0600720c */ /* 0x000fc80003f05270 */
[----:B------:R-:W-:Y:S02]  /*0250*/  @!P1 IADD3 R0, PT, PT, -R0, RZ, RZ ;  /* 0x000000ff00009210 */ /* 0x000fe40007ffe1ff */
[--C-:B-1----:R-:W-:Y:S02]  /*0260*/  IADD3 R25, P1, P2, R1, 0x110, R2.reuse ;  /* 0x0000011001197810 */ /* 0x102fe40007a3e002 */
[----:B------:R-:W-:Y:S02]  /*0270*/  PRMT R2, R16, 0x7632, R2 ;  /* 0x0000763210027816 */ /* 0x000fe40000000002 */
[----:B---3--:R-:W-:-:S03]  /*0280*/  IADD3.X R24, PT, PT, RZ, UR4, RZ, P1, P2 ;  /* 0x00000004ff187c10 */ /* 0x008fc60008fe44ff */
[----:B------:R-:W-:-:S04]  /*0290*/  @!P0 LOP3.LUT R0, RZ, R6, RZ, 0x33, !PT ;  /* 0x00000006ff008212 */ /* 0x000fc800078e33ff */
[----:B------:R-:W-:-:S13]  /*02a0*/  ISETP.NE.AND P0, PT, R0, RZ, PT ;  /* 0x000000ff0000720c */ /* 0x000fda0003f05270 */
[----:B0-----:R-:W-:Y:S05]  /*02b0*/  @P0 BRA `(.L_x_1) ;  /* 0x0000000000400947 */ /* 0x001fea0003800000 */
[----:B------:R-:W-:Y:S01]  /*02c0*/  IMAD.MOV.U32 R17, RZ, RZ, 0x50 ;  /* 0x00000050ff117424 */ /* 0x000fe200078e00ff */
[----:B------:R-:W-:Y:S01]  /*02d0*/  LOP3.LUT R8, R16, 0xff, RZ, 0xc0, !PT ;  /* 0x000000ff10087812 */ /* 0x000fe200078ec0ff */
[----:B------:R-:W-:Y:S01]  /*02e0*/  IMAD.MOV.U32 R9, RZ, RZ, RZ ;  /* 0x000000ffff097224 */ /* 0x000fe200078e00ff */
[----:B------:R-:W-:Y:S01]  /*02f0*/  LOP3.LUT R18, R28, 0xff, RZ, 0xc0, !PT ;  /* 0x000000ff1c127812 */ /* 0x000fe200078ec0ff */
[----:B------:R-:W0:Y:S01]  /*0300*/  LDCU.64 UR4, c[0x4][0x8] ;  /* 0x01000100ff0477ac */ /* 0x000e220008000a00 */
[----:B------:R-:W-:Y:S01]  /*0310*/  LOP3.LUT R19, R26, 0xff, RZ, 0xc0, !PT ;  /* 0x000000ff1a137812 */ /* 0x000fe200078ec0ff */
[----:B------:R-:W-:Y:S01]  /*0320*/  IMAD.MOV.U32 R6, RZ, RZ, R25 ;  /* 0x000000ffff067224 */ /* 0x000fe200078e0019 */
[----:B------:R-:W-:Y:S01]  /*0330*/  MOV R0, 0x0 ;  /* 0x0000000000007802 */ /* 0x000fe20000000f00 */
[----:B------:R1:W-:Y:S01]  /*0340*/  STL.64 [R1+0x120], R8 ;  /* 0x0001200801007387 */ /* 0x0003e20000100a00 */
[----:B------:R-:W-:Y:S02]  /*0350*/  IMAD.MOV.U32 R7, RZ, RZ, R24 ;  /* 0x000000ffff077224 */ /* 0x000fe400078e0018 */
[----:B------:R1:W2:Y:S01]  /*0360*/  LDC.64 R10, c[0x4][R0] ;  /* 0x01000000000a7b82 */ /* 0x0002a20000000a00 */
[----:B------:R1:W-:Y:S01]  /*0370*/  STL.128 [R1+0x110], R16 ;  /* 0x0001101001007387 */ /* 0x0003e20000100c00 */
[----:B0-----:R-:W-:-:S02]  /*0380*/  IMAD.U32 R4, RZ, RZ, UR4 ;  /* 0x00000004ff047e24 */ /* 0x001fc4000f8e00ff */
[----:B------:R-:W-:-:S07]  /*0390*/  IMAD.U32 R5, RZ, RZ, UR5 ;  /* 0x00000005ff057e24 */ /* 0x000fce000f8e00ff */
[----:B------:R-:W-:-:S07]  /*03a0*/  LEPC R20, `(.L_x_1) ;  /* 0x000000001014794e */ /* 0x000fce0000000000 */
[----:B-12---:R-:W-:Y:S05]  /*03b0*/  CALL.ABS.NOINC R10 ;  /* 0x000000000a007343 */ /* 0x006fea0003c00000 */
.L_x_1:
[----:B------:R-:W-:Y:S05]  /*03c0*/  BSYNC.RECONVERGENT B6 ;  /* 0x0000000000067941 */ /* 0x000fea0003800200 */
.L_x_0:
[----:B------:R-:W-:Y:S02]  /*03d0*/  HFMA2 R6, -RZ, RZ, 0.0002148151397705078125, 0.00015354156494140625 ;  /* 0x0b0a0908ff067431 */ /* 0x000fe400000001ff */
[----:B------:R-:W-:Y:S01]  /*03e0*/  IMAD.MOV.U32 R4, RZ, RZ, 0x3020100 ;  /* 0x03020100ff047424 */ /* 0x000fe200078e00ff */
[----:B------:R-:W-:Y:S01]  /*03f0*/  MOV R15, 0x2f2e2d2c ;  /* 0x2f2e2d2c000f7802 */ /* 0x000fe20000000f00 */
[----:B------:R-:W-:Y:S01]  /*0400*/  IMAD.MOV.U32 R5, RZ, RZ, 0x7060504 ;  /* 0x07060504ff057424 */ /* 0x000fe200078e00ff */
[----:B------:R-:W0:Y:S01]  /*0410*/  LDC.64 R18, c[0x0][0x358] ;  /* 0x0000d600ff127b82 */ /* 0x000e220000000a00 */
[----:B------:R-:W-:Y:S01]  /*0420*/  IMAD.MOV.U32 R7, RZ, RZ, 0xf0e0d0c ;  /* 0x0f0e0d0cff077424 */ /* 0x000fe200078e00ff */
[----:B------:R-:W-:Y:S01]  /*0430*/  BSSY.RECONVERGENT B0, `(.L_x_2) ;  /* 0x00000e9000007945 */ /* 0x000fe20003800200 */
[----:B------:R-:W-:Y:S01]  /*0440*/  IMAD.MOV.U32 R8, RZ, RZ, 0x13121110 ;  /* 0x13121110ff087424 */ /* 0x000fe200078e00ff */
[----:B------:R-:W-:Y:S01]  /*0450*/  PRMT R3, RZ, 0x7610, R3 ;  /* 0x00007610ff037816 */ /* 0x000fe20000000003 */
[----:B------:R-:W-:Y:S01]  /*0460*/  IMAD.MOV.U32 R9, RZ, RZ, 0x17161514 ;  /* 0x17161514ff097424 */ /* 0x000fe200078e00ff */
[----:B------:R1:W-:Y:S01]  /*0470*/  STL.128 [R1+0x10], R4 ;  /* 0x0000100401007387 */ /* 0x0003e20000100c00 */
[----:B------:R-:W-:-:S02]  /*0480*/  IMAD.MOV.U32 R10, RZ, RZ, 0x1b1a1918 ;  /* 0x1b1a1918ff0a7424 */ /* 0x000fc400078e00ff */
[----:B------:R-:W-:Y:S02]  /*0490*/  IMAD.MOV.U32 R11, RZ, RZ, 0x1f1e1d1c ;  /* 0x1f1e1d1cff0b7424 */ /* 0x000fe400078e00ff */
[----:B------:R-:W-:Y:S02]  /*04a0*/  IMAD.MOV.U32 R12, RZ, RZ, 0x23222120 ;  /* 0x23222120ff0c7424 */ /* 0x000fe400078e00ff */
[----:B------:R-:W-:Y:S01]  /*04b0*/  IMAD.MOV.U32 R13, RZ, RZ, 0x27262524 ;  /* 0x27262524ff0d7424 */ /* 0x000fe200078e00ff */
[----:B------:R2:W-:Y:S01]  /*04c0*/  STL.128 [R1+0x20], R8 ;  /* 0x0000200801007387 */ /* 0x0005e20000100c00 */
[----:B------:R-:W-:Y:S02]  /*04d0*/  IMAD.MOV.U32 R14, RZ, RZ, 0x2b2a2928 ;  /* 0x2b2a2928ff0e7424 */ /* 0x000fe400078e00ff */
[----:B------:R-:W-:Y:S02]  /*04e0*/  IMAD.MOV.U32 R20, RZ, RZ, 0x33323130 ;  /* 0x33323130ff147424 */ /* 0x000fe400078e00ff */
[----:B------:R-:W-:Y:S01]  /*04f0*/  IMAD.MOV.U32 R21, RZ, RZ, 0x37363534 ;  /* 0x37363534ff157424 */ /* 0x000fe200078e00ff */
[----:B------:R3:W-:Y:S01]  /*0500*/  STL.128 [R1+0x30], R12 ;  /* 0x0000300c01007387 */ /* 0x0007e20000100c00 */
[----:B------:R-:W-:-:S02]  /*0510*/  IMAD.MOV.U32 R22, RZ, RZ, 0x3b3a3938 ;  /* 0x3b3a3938ff167424 */ /* 0x000fc400078e00ff */
[----:B-1----:R-:W-:Y:S02]  /*0520*/  HFMA2 R7, -RZ, RZ, 29.21875, 21.1875 ;  /* 0x4f4e4d4cff077431 */ /* 0x002fe400000001ff */
[----:B------:R-:W-:Y:S02]  /*0530*/  IMAD.MOV.U32 R23, RZ, RZ, 0x3f3e3d3c ;  /* 0x3f3e3d3cff177424 */ /* 0x000fe400078e00ff */
[----:B------:R-:W-:Y:S02]  /*0540*/  IMAD.MOV.U32 R4, RZ, RZ, 0x43424140 ;  /* 0x43424140ff047424 */ /* 0x000fe400078e00ff */
[----:B------:R-:W-:Y:S01]  /*0550*/  IMAD.MOV.U32 R5, RZ, RZ, 0x47464544 ;  /* 0x47464544ff057424 */ /* 0x000fe200078e00ff */
[----:B------:R1:W-:Y:S01]  /*0560*/  STL.128 [R1+0x40], R20 ;  /* 0x0000401401007387 */ /* 0x0003e20000100c00 */
[----:B------:R-:W-:Y:S02]  /*0570*/  IMAD.MOV.U32 R6, RZ, RZ, 0x4b4a4948 ;  /* 0x4b4a4948ff067424 */ /* 0x000fe400078e00ff */
[----:B--2---:R-:W-:-:S02]  /*0580*/  IMAD.MOV.U32 R8, RZ, RZ, 0x53525150 ;  /* 0x53525150ff087424 */ /* 0x004fc400078e00ff */
[----:B------:R-:W-:Y:S01]  /*0590*/  IMAD.MOV.U32 R9, RZ, RZ, 0x57565554 ;  /* 0x57565554ff097424 */ /* 0x000fe200078e00ff */
[----:B------:R2:W-:Y:S01]  /*05a0*/  STL.128 [R1+0x50], R4 ;  /* 0x0000500401007387 */ /* 0x0005e20000100c00 */
[----:B------:R-:W-:Y:S01]  /*05b0*/  IMAD.MOV.U32 R10, RZ, RZ, 0x5b5a5958 ;  /* 0x5b5a5958ff0a7424 */ /* 0x000fe200078e00ff */
[----:B---3--:R-:W-:Y:S01]  /*05c0*/  MOV R15, 0x6f6e6d6c ;  /* 0x6f6e6d6c000f7802 */ /* 0x008fe20000000f00 */
[----:B------:R-:W-:Y:S02]  /*05d0*/  IMAD.MOV.U32 R11, RZ, RZ, 0x5f5e5d5c ;  /* 0x5f5e5d5cff0b7424 */ /* 0x000fe400078e00ff */
[----:B------:R-:W-:Y:S02]  /*05e0*/  IMAD.MOV.U32 R12, RZ, RZ, 0x63626160 ;  /* 0x63626160ff0c7424 */ /* 0x000fe400078e00ff */
[----:B------:R-:W-:Y:S01]  /*05f0*/  IMAD.MOV.U32 R13, RZ, RZ, 0x67666564 ;  /* 0x67666564ff0d7424 */ /* 0x000fe200078e00ff */
[----:B------:R3:W-:Y:S01]  /*0600*/  STL.128 [R1+0x60], R8 ;  /* 0x0000600801007387 */ /* 0x0007e20000100c00 */
[----:B------:R-:W-:-:S02]  /*0610*/  IMAD.MOV.U32 R14, RZ, RZ, 0x6b6a6968 ;  /* 0x6b6a6968ff0e7424 */ /* 0x000fc400078e00ff */
[----:B-1----:R-:W-:Y:S02]  /*0620*/  IMAD.MOV.U32 R20, RZ, RZ, 0x73727170 ;  /* 0x73727170ff147424 */ /* 0x002fe400078e00ff */
[----:B------:R-:W-:Y:S01]  /*0630*/  IMAD.MOV.U32 R21, RZ, RZ, 0x77767574 ;  /* 0x77767574ff157424 */ /* 0x000fe200078e00ff */
[----:B------:R1:W-:Y:S01]  /*0640*/  STL.128 [R1+0x70], R12 ;  /* 0x0000700c01007387 */ /* 0x0003e20000100c00 */
[----:B------:R-:W-:Y:S02]  /*0650*/  IMAD.MOV.U32 R22, RZ, RZ, 0x7b7a7978 ;  /* 0x7b7a7978ff167424 */ /* 0x000fe400078e00ff */
[----:B--2---:R-:W-:Y:S02]  /*0660*/  HFMA2 R7, -RZ, RZ, -0.000461101531982421875, -0.00033855438232421875 ;  /* 0x8f8e8d8cff077431 */ /* 0x004fe400000001ff */
[----:B------:R-:W-:Y:S02]  /*0670*/  IMAD.MOV.U32 R23, RZ, RZ, 0x7f7e7d7c ;  /* 0x7f7e7d7cff177424 */ /* 0x000fe400078e00ff */
[----:B------:R-:W-:-:S02]  /*0680*/  IMAD.MOV.U32 R4, RZ, RZ, -0x7c7d7e80 ;  /* 0x83828180ff047424 */ /* 0x000fc400078e00ff */
[----:B------:R-:W-:Y:S01]  /*0690*/  IMAD.MOV.U32 R5, RZ, RZ, -0x78797a7c ;  /* 0x87868584ff057424 */ /* 0x000fe200078e00ff */
[----:B------:R2:W-:Y:S01]  /*06a0*/  STL.128 [R1+0x80], R20 ;  /* 0x0000801401007387 */ /* 0x0005e20000100c00 */
[----:B------:R-:W-:Y:S02]  /*06b0*/  IMAD.MOV.U32 R6, RZ, RZ, -0x74757678 ;  /* 0x8b8a8988ff067424 */ /* 0x000fe400078e00ff */
[----:B---3--:R-:W-:Y:S02]  /*06c0*/  IMAD.MOV.U32 R8, RZ, RZ, -0x6c6d6e70 ;  /* 0x93929190ff087424 */ /* 0x008fe400078e00ff */
[----:B------:R-:W-:Y:S01]  /*06d0*/  IMAD.MOV.U32 R9, RZ, RZ, -0x68696a6c ;  /* 0x97969594ff097424 */ /* 0x000fe200078e00ff */
[----:B------:R3:W-:Y:S01]  /*06e0*/  STL.128 [R1+0x90], R4 ;  /* 0x0000900401007387 */ /* 0x0007e20000100c00 */
[----:B------:R-:W-:Y:S01]  /*06f0*/  IMAD.MOV.U32 R10, RZ, RZ, -0x64656668 ;  /* 0x9b9a9998ff0a7424 */ /* 0x000fe200078e00ff */
[----:B-1----:R-:W-:Y:S01]  /*0700*/  MOV R15, 0xafaeadac ;  /* 0xafaeadac000f7802 */ /* 0x002fe20000000f00 */
[----:B------:R-:W-:-:S02]  /*0710*/  IMAD.MOV.U32 R11, RZ, RZ, -0x60616264 ;  /* 0x9f9e9d9cff0b7424 */ /* 0x000fc400078e00ff */
[----:B------:R-:W-:Y:S02]  /*0720*/  IMAD.MOV.U32 R12, RZ, RZ, -0x5c5d5e60 ;  /* 0xa3a2a1a0ff0c7424 */ /* 0x000fe400078e00ff */
[----:B------:R-:W-:Y:S01]  /*0730*/  IMAD.MOV.U32 R13, RZ, RZ, -0x58595a5c ;  /* 0xa7a6a5a4ff0d7424 */ /* 0x000fe200078e00ff */
[----:B------:R1:W-:Y:S01]  /*0740*/  STL.128 [R1+0xa0], R8 ;  /* 0x0000a00801007387 */ /* 0x0003e20000100c00 */
[----:B------:R-:W-:Y:S02]  /*0750*/  IMAD.MOV.U32 R14, RZ, RZ, -0x54555658 ;  /* 0xabaaa9a8ff0e7424 */ /* 0x000fe400078e00ff */
[----:B--2---:R-:W-:Y:S02]  /*0760*/  IMAD.MOV.U32 R20, RZ, RZ, -0x4c4d4e50 ;  /* 0xb3b2b1b0ff147424 */ /* 0x004fe400078e00ff */
[----:B------:R-:W-:Y:S01]  /*0770*/  IMAD.MOV.U32 R21, RZ, RZ, -0x48494a4c ;  /* 0xb7b6b5b4ff157424 */ /* 0x000fe200078e00ff */
[----:B------:R2:W-:Y:S01]  /*0780*/  STL.128 [R1+0xb0], R12 ;  /* 0x0000b00c01007387 */ /* 0x0005e20000100c00 */
[----:B------:R-:W-:-:S02]  /*0790*/  IMAD.MOV.U32 R22, RZ, RZ, -0x44454648 ;  /* 0xbbbab9b8ff167424 */ /* 0x000fc400078e00ff */
[----:B---3--:R-:W-:Y:S02]  /*07a0*/  HFMA2 R7, -RZ, RZ, -31.21875, -23.1875 ;  /* 0xcfcecdccff077431 */ /* 0x008fe400000001ff */
[----:B------:R-:W-:Y:S02]  /*07b0*/  IMAD.MOV.U32 R23, RZ, RZ, -0x40414244 ;  /* 0xbfbebdbcff177424 */ /* 0x000fe400078e00ff */
[----:B------:R-:W-:Y:S02]  /*07c0*/  IMAD.MOV.U32 R4, RZ, RZ, -0x3c3d3e40 ;  /* 0xc3c2c1c0ff047424 */ /* 0x000fe400078e00ff */
[----:B------:R-:W-:Y:S01]  /*07d0*/  IMAD.MOV.U32 R5, RZ, RZ, -0x38393a3c ;  /* 0xc7c6c5c4ff057424 */ /* 0x000fe200078e00ff */
[----:B------:R3:W-:Y:S01]  /*07e0*/  STL.128 [R1+0xc0], R20 ;  /* 0x0000c01401007387 */ /* 0x0007e20000100c00 */
[----:B------:R-:W-:Y:S02]  /*07f0*/  IMAD.MOV.U32 R6, RZ, RZ, -0x34353638 ;  /* 0xcbcac9c8ff067424 */ /* 0x000fe400078e00ff */
[----:B-1----:R-:W-:-:S02]  /*0800*/  IMAD.MOV.U32 R8, RZ, RZ, -0x2c2d2e30 ;  /* 0xd3d2d1d0ff087424 */ /* 0x002fc400078e00ff */
[----:B------:R-:W-:Y:S01]  /*0810*/  IMAD.MOV.U32 R9, RZ, RZ, -0x28292a2c ;  /* 0xd7d6d5d4ff097424 */ /* 0x000fe200078e00ff */
[----:B------:R1:W-:Y:S01]  /*0820*/  STL.128 [R1+0xd0], R4 ;  /* 0x0000d00401007387 */ /* 0x0003e20000100c00 */
[----:B------:R-:W-:Y:S01]  /*0830*/  IMAD.MOV.U32 R10, RZ, RZ, -0x24252628 ;  /* 0xdbdad9d8ff0a7424 */ /* 0x000fe200078e00ff */
[----:B--2---:R-:W-:Y:S01]  /*0840*/  MOV R15, 0xefeeedec ;  /* 0xefeeedec000f7802 */ /* 0x004fe20000000f00 */
[----:B------:R-:W-:Y:S02]  /*0850*/  IMAD.MOV.U32 R11, RZ, RZ, -0x20212224 ;  /* 0xdfdedddcff0b7424 */ /* 0x000fe400078e00ff */
[----:B------:R-:W-:Y:S02]  /*0860*/  IMAD.MOV.U32 R12, RZ, RZ, -0x1c1d1e20 ;  /* 0xe3e2e1e0ff0c7424 */ /* 0x000fe400078e00ff */
[----:B------:R-:W-:Y:S01]  /*0870*/  IMAD.MOV.U32 R13, RZ, RZ, -0x18191a1c ;  /* 0xe7e6e5e4ff0d7424 */ /* 0x000fe200078e00ff */
[----:B------:R1:W-:Y:S01]  /*0880*/  STL.128 [R1+0xe0], R8 ;  /* 0x0000e00801007387 */ /* 0x0003e20000100c00 */
[----:B------:R-:W-:-:S02]  /*0890*/  IMAD.MOV.U32 R14, RZ, RZ, -0x14151618 ;  /* 0xebeae9e8ff0e7424 */ /* 0x000fc400078e00ff */
[----:B---3--:R-:W-:Y:S02]  /*08a0*/  IMAD.MOV.U32 R20, RZ, RZ, -0xc0d0e10 ;  /* 0xf3f2f1f0ff147424 */ /* 0x008fe400078e00ff */
[----:B------:R-:W-:Y:S01]  /*08b0*/  IMAD.MOV.U32 R21, RZ, RZ, -0x8090a0c ;  /* 0xf7f6f5f4ff157424 */ /* 0x000fe200078e00ff */
[----:B------:R1:W-:Y:S01]  /*08c0*/  STL.128 [R1+0xf0], R12 ;  /* 0x0000f00c01007387 */ /* 0x0003e20000100c00 */
[----:B------:R-:W-:Y:S02]  /*08d0*/  IMAD.MOV.U32 R22, RZ, RZ, -0x4050608 ;  /* 0xfbfaf9f8ff167424 */ /* 0x000fe400078e00ff */
[----:B------:R-:W-:Y:S02]  /*08e0*/  IMAD.MOV.U32 R23, RZ, RZ, -0x10204 ;  /* 0xfffefdfcff177424 */ /* 0x000fe400078e00ff */
[----:B------:R-:W-:-:S03]  /*08f0*/  IMAD.MOV.U32 R0, RZ, RZ, RZ ;  /* 0x000000ffff007224 */ /* 0x000fc600078e00ff */
[----:B0-----:R1:W-:Y:S04]  /*0900*/  STL.128 [R1+0x100], R20 ;  /* 0x0001001401007387 */ /* 0x0013e80000100c00 */
.L_x_3:
[----:B01----:R-:W-:-:S05]  /*0910*/  LOP3.LUT R4, R0, 0xff, RZ, 0xc0, !PT ;  /* 0x000000ff00047812 */ /* 0x003fca00078ec0ff */
[----:B------:R-:W-:-:S05]  /*0920*/  IMAD R4, R4, 0xcd, RZ ;  /* 0x000000cd04047824 */ /* 0x000fca00078e02ff */
[----:B------:R-:W-:-:S04]  /*0930*/  SHF.R.U32.HI R4, RZ, 0xa, R4 ;  /* 0x0000000aff047819 */ /* 0x000fc80000011604 */
[----:B------:R-:W-:-:S05]  /*0940*/  PRMT R4, R4, 0x9910, RZ ;  /* 0x0000991004047816 */ /* 0x000fca00000000ff */
[----:B------:R-:W-:-:S04]  /*0950*/  IMAD R4, R4, 0x5, RZ ;  /* 0x0000000504047824 */ /* 0x000fc800078e02ff */
[----:B------:R-:W-:-:S05]  /*0960*/  IMAD.MOV R4, RZ, RZ, -R4 ;  /* 0x000000ffff047224 */ /* 0x000fca00078e0a04 */
[----:B------:R-:W-:-:S05]  /*0970*/  PRMT R5, R4, 0x7710, RZ ;  /* 0x0000771004057816 */ /* 0x000fca00000000ff */
[----:B------:R-:W-:Y:S01]  /*0980*/  IMAD.IADD R4, R5, 0x1, R0 ;  /* 0x0000000105047824 */ /* 0x000fe200078e0200 */
[----:B------:R-:W-:-:S04]  /*0990*/  IADD3 R5, PT, PT, R1, R0, RZ ;  /* 0x0000000001057210 */ /* 0x000fc80007ffe0ff */
[----:B------:R-:W-:Y:S01]  /*09a0*/  LOP3.LUT R4, R4, 0xff, RZ, 0xc0, !PT ;  /* 0x000000ff04047812 */ /* 0x000fe200078ec0ff */
[----:B------:R-:W2:Y:S04]  /*09b0*/  LDL.U8 R6, [R5+0x10] ;  /* 0x0000100005067983 */ /* 0x000ea80000100000 */
[----:B------:R-:W-:-:S05]  /*09c0*/  IMAD.IADD R10, R1, 0x1, R4 ;  /* 0x00000001010a7824 */ /* 0x000fca00078e0204 */
[----:B------:R-:W2:Y:S02]  /*09d0*/  LDL.U8 R4, [R10] ;  /* 0x000000000a047983 */ /* 0x000ea40000100000 */
[----:B--2---:R-:W-:-:S04]  /*09e0*/  IADD3 R3, PT, PT, R4, R6, R3 ;  /* 0x0000000604037210 */ /* 0x004fc80007ffe003 */
[----:B------:R-:W-:-:S05]  /*09f0*/  LOP3.LUT R4, R3, 0xff, RZ, 0xc0, !PT ;  /* 0x000000ff03047812 */ /* 0x000fca00078ec0ff */
[----:B------:R-:W-:-:S05]  /*0a00*/  IMAD.IADD R9, R1, 0x1, R4 ;  /* 0x0000000101097824 */ /* 0x000fca00078e0204 */
[----:B------:R-:W2:Y:S01]  /*0a10*/  LDL.U8 R8, [R9+0x10] ;  /* 0x0000100009087983 */ /* 0x000ea20000100000 */
[----:B------:R-:W-:-:S05]  /*0a20*/  VIADD R4, R0, 0x1 ;  /* 0x0000000100047836 */ /* 0x000fca0000000000 */
[----:B------:R-:W-:-:S05]  /*0a30*/  LOP3.LUT R7, R4, 0xff, RZ, 0xc0, !PT ;  /* 0x000000ff04077812 */ /* 0x000fca00078ec0ff */
[----:B------:R-:W-:-:S05]  /*0a40*/  IMAD R7, R7, 0xcd, RZ ;  /* 0x000000cd07077824 */ /* 0x000fca00078e02ff */
[----:B------:R-:W-:-:S04]  /*0a50*/  SHF.R.U32.HI R7, RZ, 0xa, R7 ;  /* 0x0000000aff077819 */ /* 0x000fc80000011607 */
[----:B------:R-:W-:-:S05]  /*0a60*/  PRMT R7, R7, 0x9910, RZ ;  /* 0x0000991007077816 */ /* 0x000fca00000000ff */
[----:B------:R-:W-:-:S04]  /*0a70*/  IMAD R7, R7, 0x5, RZ ;  /* 0x0000000507077824 */ /* 0x000fc800078e02ff */
[----:B------:R-:W-:-:S05]  /*0a80*/  IMAD.MOV R7, RZ, RZ, -R7 ;  /* 0x000000ffff077224 */ /* 0x000fca00078e0a07 */
[----:B------:R-:W-:-:S05]  /*0a90*/  PRMT R7, R7, 0x7710, RZ ;  /* 0x0000771007077816 */ /* 0x000fca00000000ff */
[----:B------:R-:W-:-:S05]  /*0aa0*/  IMAD.IADD R4, R4, 0x1, R7 ;  /* 0x0000000104047824 */ /* 0x000fca00078e0207 */
[----:B------:R-:W-:-:S05]  /*0ab0*/  LOP3.LUT R4, R4, 0xff, RZ, 0xc0, !PT ;  /* 0x000000ff04047812 */ /* 0x000fca00078ec0ff */
[----:B------:R-:W-:Y:S01]  /*0ac0*/  IMAD.IADD R13, R1, 0x1, R4 ;  /* 0x00000001010d7824 */ /* 0x000fe200078e0204 */
[----:B--2---:R-:W-:Y:S04]  /*0ad0*/  STL.U8 [R5+0x10], R8 ;  /* 0x0000100805007387 */ /* 0x004fe80000100000 */
[----:B------:R0:W-:Y:S04]  /*0ae0*/  STL.U8 [R9+0x10], R6 ;  /* 0x0000100609007387 */ /* 0x0001e80000100000 */
[----:B------:R-:W2:Y:S04]  /*0af0*/  LDL.U8 R4, [R13] ;  /* 0x000000000d047983 */ /* 0x000ea80000100000 */
[----:B------:R-:W2:Y:S02]  /*0b00*/  LDL.U8 R10, [R5+0x11] ;  /* 0x00001100050a7983 */ /* 0x000ea40000100000 */
[----:B--2---:R-:W-:-:S04]  /*0b10*/  IADD3 R3, PT, PT, R4, R10, R3 ;  /* 0x0000000a04037210 */ /* 0x004fc80007ffe003 */
[----:B------:R-:W-:-:S05]  /*0b20*/  LOP3.LUT R4, R3, 0xff, RZ, 0xc0, !PT ;  /* 0x000000ff03047812 */ /* 0x000fca00078ec0ff */
[----:B------:R-:W-:-:S05]  /*0b30*/  IMAD.IADD R11, R1, 0x1, R4 ;  /* 0x00000001010b7824 */ /* 0x000fca00078e0204 */
[----:B------:R-:W2:Y:S01]  /*0b40*/  LDL.U8 R12, [R11+0x10] ;  /* 0x000010000b0c7983 */ /* 0x000ea20000100000 */
[----:B------:R-:W-:-:S04]  /*0b50*/  IADD3 R4, PT, PT, R0, 0x2, RZ ;  /* 0x0000000200047810 */ /* 0x000fc80007ffe0ff */
[----:B------:R-:W-:-:S05]  /*0b60*/  LOP3.LUT R7, R4, 0xff, RZ, 0xc0, !PT ;  /* 0x000000ff04077812 */ /* 0x000fca00078ec0ff */
[----:B------:R-:W-:-:S05]  /*0b70*/  IMAD R7, R7, 0xcd, RZ ;  /* 0x000000cd07077824 */ /* 0x000fca00078e02ff */
[----:B------:R-:W-:-:S04]  /*0b80*/  SHF.R.U32.HI R7, RZ, 0xa, R7 ;  /* 0x0000000aff077819 */ /* 0x000fc80000011607 */
[----:B0-----:R-:W-:-:S05]  /*0b90*/  PRMT R6, R7, 0x9910, RZ ;  /* 0x0000991007067816 */ /* 0x001fca00000000ff */
        /* <DEDUP_REMOVED lines=23> */
[----:B------:R-:W-:-:S04]  /*0d10*/  LOP3.LUT R4, R4, 0xff, RZ, 0xc0, !PT ;  /* 0x000000ff04047812 */ /* 0x000fc800078ec0ff */
[----:B------:R-:W-:Y:S01]  /*0d20*/  IADD3 R13, PT, PT, R1, R4, RZ ;  /* 0x00000004010d7210 */ /* 0x000fe20007ffe0ff */
[----:B--2---:R-:W-:Y:S04]  /*0d30*/  STL.U8 [R5+0x12], R8 ;  /* 0x0000120805007387 */ /* 0x004fe80000100000 */
[----:B------:R1:W-:Y:S04]  /*0d40*/  STL.U8 [R9+0x10], R6 ;  /* 0x0000100609007387 */ /* 0x0003e80000100000 */
[----:B------:R-:W2:Y:S04]  /*0d50*/  LDL.U8 R4, [R13] ;  /* 0x000000000d047983 */ /* 0x000ea80000100000 */
[----:B0-----:R-:W2:Y:S02]  /*0d60*/  LDL.U8 R10, [R5+0x13] ;  /* 0x00001300050a7983 */ /* 0x001ea40000100000 */
        /* <DEDUP_REMOVED lines=8> */
[----:B-1----:R-:W-:-:S05]  /*0df0*/  PRMT R6, R7, 0x9910, RZ ;  /* 0x0000991007067816 */ /* 0x002fca00000000ff */
        /* <DEDUP_REMOVED lines=19> */
[----:B------:R-:W-:-:S05]  /*0f30*/  IMAD R7, R7, 0x5, RZ ;  /* 0x0000000507077824 */ /* 0x000fca00078e02ff */
[----:B------:R-:W-:-:S04]  /*0f40*/  IADD3 R7, PT, PT, RZ, -R7, RZ ;  /* 0x80000007ff077210 */ /* 0x000fc80007ffe0ff */
[----:B------:R-:W-:-:S05]  /*0f50*/  PRMT R7, R7, 0x7710, RZ ;  /* 0x0000771007077816 */ /* 0x000fca00000000ff */
[----:B------:R-:W-:-:S05]  /*0f60*/  IMAD.IADD R4, R4, 0x1, R7 ;  /* 0x0000000104047824 */ /* 0x000fca00078e0207 */
[----:B------:R-:W-:-:S05]  /*0f70*/  LOP3.LUT R4, R4, 0xff, RZ, 0xc0, !PT ;  /* 0x000000ff04047812 */ /* 0x000fca00078ec0ff */
[----:B------:R-:W-:Y:S01]  /*0f80*/  IMAD.IADD R13, R1, 0x1, R4 ;  /* 0x00000001010d7824 */ /* 0x000fe200078e0204 */
        /* <DEDUP_REMOVED lines=24> */
[----:B------:R-:W-:-:S04]  /*1110*/  LOP3.LUT R4, R3, 0xff, RZ, 0xc0, !PT ;  /* 0x000000ff03047812 */ /* 0x000fc800078ec0ff */
[----:B------:R-:W-:-:S05]  /*1120*/  IADD3 R9, PT, PT, R1, R4, RZ ;  /* 0x0000000401097210 */ /* 0x000fca0007ffe0ff */
        /* <DEDUP_REMOVED lines=11> */
[----:B0-----:R-:W-:Y:S01]  /*11e0*/  IMAD.IADD R11, R1, 0x1, R4 ;  /* 0x00000001010b7824 */ /* 0x001fe200078e0204 */
[----:B--2---:R0:W-:Y:S04]  /*11f0*/  STL.U8 [R5+0x16], R8 ;  /* 0x0000160805007387 */ /* 0x0041e80000100000 */
        /* <DEDUP_REMOVED lines=8> */
[----:B------:R-:W-:Y:S01]  /*1280*/  ISETP.NE.AND P0, PT, R0, 0x100, PT ;  /* 0x000001000000780c */ /* 0x000fe20003f05270 */
[----:B--2---:R0:W-:Y:S04]  /*1290*/  STL.U8 [R5+0x17], R4 ;  /* 0x0000170405007387 */ /* 0x0041e80000100000 */
[----:B------:R0:W-:Y:S08]  /*12a0*/  STL.U8 [R7+0x10], R10 ;  /* 0x0000100a07007387 */ /* 0x0001f00000100000 */
[----:B------:R-:W-:Y:S05]  /*12b0*/  @P0 BRA `(.L_x_3) ;  /* 0xfffffff400940947 */ /* 0x000fea000383ffff */
[----:B------:R-:W-:Y:S05]  /*12c0*/  BSYNC.RECONVERGENT B0 ;  /* 0x0000000000007941 */ /* 0x000fea0003800200 */
.L_x_2:
[----:B0-----:R-:W2:Y:S02]  /*12d0*/  LDL.U8 R9, [R1+0x11] ;  /* 0x0000110001097983 */ /* 0x001ea40000100000 */
[----:B--2---:R-:W-:-:S05]  /*12e0*/  LOP3.LUT R8, R9, 0xff, RZ, 0xc0, !PT ;  /* 0x000000ff09087812 */ /* 0x004fca00078ec0ff */
[----:B------:R-:W-:-:S05]  /*12f0*/  IMAD.IADD R8, R1, 0x1, R8 ;  /* 0x0000000101087824 */ /* 0x000fca00078e0208 */
[----:B------:R-:W2:Y:S04]  /*1300*/  LDL.U8 R0, [R8+0x10] ;  /* 0x0000100008007983 */ /* 0x000ea80000100000 */
[----:B--2---:R0:W-:Y:S04]  /*1310*/  STL.U8 [R1+0x11], R0 ;  /* 0x0000110001007387 */ /* 0x0041e80000100000 */
[----:B------:R1:W-:Y:S04]  /*1320*/  STL.U8 [R8+0x10], R9 ;  /* 0x0000100908007387 */ /* 0x0003e80000100000 */
[----:B------:R-:W2:Y:S04]  /*1330*/  LDL.U8 R4, [R1+0x12] ;  /* 0x0000120001047983 */ /* 0x000ea80000100000 */
[----:B------:R-:W3:Y:S01]  /*1340*/  LDL.U8 R3, [R1+0x11] ;  /* 0x0000110001037983 */ /* 0x000ee20000100000 */
[----:B--2---:R-:W-:-:S04]  /*1350*/  IADD3 R5, PT, PT, R9, R4, RZ ;  /* 0x0000000409057210 */ /* 0x004fc80007ffe0ff */
[----:B------:R-:W-:-:S05]  /*1360*/  LOP3.LUT R6, R5, 0xff, RZ, 0xc0, !PT ;  /* 0x000000ff05067812 */ /* 0x000fca00078ec0ff */
[----:B------:R-:W-:-:S05]  /*1370*/  IMAD.IADD R7, R1, 0x1, R6 ;  /* 0x0000000101077824 */ /* 0x000fca00078e0206 */
[----:B------:R-:W2:Y:S01]  /*1380*/  LDL.U8 R6, [R7+0x10] ;  /* 0x0000100007067983 */ /* 0x000ea20000100000 */
[----:B---3--:R-:W-:-:S05]  /*1390*/  IMAD.IADD R3, R9, 0x1, R3 ;  /* 0x0000000109037824 */ /* 0x008fca00078e0203 */
[----:B------:R-:W-:-:S05]  /*13a0*/  LOP3.LUT R10, R3, 0xff, RZ, 0xc0, !PT ;  /* 0x000000ff030a7812 */ /* 0x000fca00078ec0ff */
[----:B------:R-:W-:-:S05]  /*13b0*/  IMAD.IADD R11, R1, 0x1, R10 ;  /* 0x00000001010b7824 */ /* 0x000fca00078e020a */
[----:B0-----:R0:W3:Y:S04]  /*13c0*/  LDL.U8 R0, [R11+0x10] ;  /* 0x000010000b007983 */ /* 0x0010e80000100000 */
[----:B--2---:R-:W-:Y:S04]  /*13d0*/  STL.U8 [R1+0x12], R6 ;  /* 0x0000120601007387 */ /* 0x004fe80000100000 */
[----:B------:R2:W-:Y:S04]  /*13e0*/  STL.U8 [R7+0x10], R4 ;  /* 0x0000100407007387 */ /* 0x0005e80000100000 */
[----:B------:R-:W1:Y:S02]  /*13f0*/  LDL.U16 R3, [R1+0x12] ;  /* 0x0000120001037983 */ /* 0x000e640000100400 */
[----:B-1----:R-:W-:-:S05]  /*1400*/  PRMT R8, R3, 0x7771, RZ ;  /* 0x0000777103087816 */ /* 0x002fca00000000ff */
[----:B------:R-:W-:-:S05]  /*1410*/  IMAD.IADD R5, R5, 0x1, R8 ;  /* 0x0000000105057824 */ /* 0x000fca00078e0208 */
[----:B------:R-:W-:-:S05]  /*1420*/  LOP3.LUT R10, R5, 0xff, RZ, 0xc0, !PT ;  /* 0x000000ff050a7812 */ /* 0x000fca00078ec0ff */
[----:B------:R-:W-:-:S05]  /*1430*/  IMAD.IADD R9, R1, 0x1, R10 ;  /* 0x0000000101097824 */ /* 0x000fca00078e020a */
[----:B------:R-:W4:Y:S01]  /*1440*/  LDL.U8 R10, [R9+0x10] ;  /* 0x00001000090a7983 */ /* 0x000f220000100000 */
[----:B------:R-:W-:-:S05]  /*1450*/  PRMT R3, R3, 0x7770, RZ ;  /* 0x0000777003037816 */ /* 0x000fca00000000ff */
[----:B------:R-:W-:-:S05]  /*1460*/  IMAD.IADD R3, R4, 0x1, R3 ;  /* 0x0000000104037824 */ /* 0x000fca00078e0203 */
[----:B------:R-:W-:-:S05]  /*1470*/  LOP3.LUT R12, R3, 0xff, RZ, 0xc0, !PT ;  /* 0x000000ff030c7812 */ /* 0x000fca00078ec0ff */
[----:B------:R-:W-:-:S06]  /*1480*/  IMAD.IADD R3, R1, 0x1, R12 ;  /* 0x0000000101037824 */ /* 0x000fcc00078e020c */
[----:B------:R-:W5:Y:S04]  /*1490*/  LDL.U8 R3, [R3+0x10] ;  /* 0x0000100003037983 */ /* 0x000f680000100000 */
[----:B----4-:R-:W-:Y:S04]  /*14a0*/  STL.U8 [R1+0x13], R10 ;  /* 0x0000130a01007387 */ /* 0x010fe80000100000 */
[----:B------:R1:W-:Y:S04]  /*14b0*/  STL.U8 [R9+0x10], R8 ;  /* 0x0000100809007387 */ /* 0x0003e80000100000 */
[----:B--2---:R-:W2:Y:S04]  /*14c0*/  LDL.U8 R4, [R1+0x14] ;  /* 0x0000140001047983 */ /* 0x004ea80000100000 */
[----:B------:R-:W4:Y:S01]  /*14d0*/  LDL.U8 R7, [R1+0x13] ;  /* 0x0000130001077983 */ /* 0x000f220000100000 */
[----:B--2---:R-:W-:-:S04]  /*14e0*/  IADD3 R12, PT, PT, R5, R4, RZ ;  /* 0x00000004050c7210 */ /* 0x004fc80007ffe0ff */
[----:B------:R-:W-:-:S05]  /*14f0*/  LOP3.LUT R6, R12, 0xff, RZ, 0xc0, !PT ;  /* 0x000000ff0c067812 */ /* 0x000fca00078ec0ff */
[----:B0-----:R-:W-:-:S05]  /*1500*/  IMAD.IADD R11, R1, 0x1, R6 ;  /* 0x00000001010b7824 */ /* 0x001fca00078e0206 */
[----:B------:R-:W2:Y:S01]  /*1510*/  LDL.U8 R14, [R11+0x10] ;  /* 0x000010000b0e7983 */ /* 0x000ea20000100000 */
[----:B----4-:R-:W-:-:S05]  /*1520*/  IMAD.IADD R7, R8, 0x1, R7 ;  /* 0x0000000108077824 */ /* 0x010fca00078e0207 */
[----:B------:R-:W-:-:S05]  /*1530*/  LOP3.LUT R6, R7, 0xff, RZ, 0xc0, !PT ;  /* 0x000000ff07067812 */ /* 0x000fca00078ec0ff */
[----:B------:R-:W-:-:S06]  /*1540*/  IMAD.IADD R6, R1, 0x1, R6 ;  /* 0x0000000101067824 */ /* 0x000fcc00078e0206 */
[----:B------:R-:W5:Y:S04]  /*1550*/  LDL.U8 R6, [R6+0x10] ;  /* 0x0000100006067983 */ /* 0x000f680000100000 */
[----:B--2---:R-:W-:Y:S04]  /*1560*/  STL.U8 [R1+0x14], R14 ;  /* 0x0000140e01007387 */ /* 0x004fe80000100000 */
[----:B------:R0:W-:Y:S04]  /*1570*/  STL.U8 [R11+0x10], R4 ;  /* 0x000010040b007387 */ /* 0x0001e80000100000 */
[----:B------:R-:W2:Y:S02]  /*1580*/  LDL.U16 R7, [R1+0x14] ;  /* 0x0000140001077983 */ /* 0x000ea40000100400 */
[----:B--2---:R-:W-:-:S05]  /*1590*/  PRMT R5, R7, 0x7771, RZ ;  /* 0x0000777107057816 */ /* 0x004fca00000000ff */
[----:B-1----:R-:W-:-:S05]  /*15a0*/  IMAD.IADD R9, R12, 0x1, R5 ;  /* 0x000000010c097824 */ /* 0x002fca00078e0205 */
[----:B------:R-:W-:-:S05]  /*15b0*/  LOP3.LUT R20, R9, 0xff, RZ, 0xc0, !PT ;  /* 0x000000ff09147812 */ /* 0x000fca00078ec0ff */
[----:B------:R-:W-:-:S05]  /*15c0*/  IMAD.IADD R20, R1, 0x1, R20 ;  /* 0x0000000101147824 */ /* 0x000fca00078e0214 */
[----:B------:R-:W2:Y:S01]  /*15d0*/  LDL.U8 R8, [R20+0x10] ;  /* 0x0000100014087983 */ /* 0x000ea20000100000 */
[----:B------:R-:W-:-:S05]  /*15e0*/  PRMT R7, R7, 0x7770, RZ ;  /* 0x0000777007077816 */ /* 0x000fca00000000ff */
[----:B------:R-:W-:-:S05]  /*15f0*/  IMAD.IADD R7, R4, 0x1, R7 ;  /* 0x0000000104077824 */ /* 0x000fca00078e0207 */
[----:B------:R-:W-:-:S05]  /*1600*/  LOP3.LUT R10, R7, 0xff, RZ, 0xc0, !PT ;  /* 0x000000ff070a7812 */ /* 0x000fca00078ec0ff */
[----:B------:R-:W-:-:S06]  /*1610*/  IMAD.IADD R7, R1, 0x1, R10 ;  /* 0x0000000101077824 */ /* 0x000fcc00078e020a */
[----:B------:R-:W5:Y:S04]  /*1620*/  LDL.U8 R7, [R7+0x10] ;  /* 0x0000100007077983 */ /* 0x000f680000100000 */
[----:B--2---:R1:W-:Y:S04]  /*1630*/  STL.U8 [R1+0x15], R8 ;  /* 0x0000150801007387 */ /* 0x0043e80000100000 */
[----:B------:R2:W-:Y:S04]  /*1640*/  STL.U8 [R20+0x10], R5 ;  /* 0x0000100514007387 */ /* 0x0005e80000100000 */
[----:B0-----:R-:W4:Y:S04]  /*1650*/  LDL.U8 R4, [R1+0x16] ;  /* 0x0000160001047983 */ /* 0x001f280000100000 */
[----:B------:R-:W3:Y:S01]  /*1660*/  LDL.U8 R10, [R1+0x15] ;  /* 0x00001500010a7983 */ /* 0x000ee20000100000 */
[----:B----4-:R-:W-:-:S04]  /*1670*/  IADD3 R12, PT, PT, R9, R4, RZ ;  /* 0x00000004090c7210 */ /* 0x010fc80007ffe0ff */
[----:B------:R-:W-:-:S05]  /*1680*/  LOP3.LUT R14, R12, 0xff, RZ, 0xc0, !PT ;  /* 0x000000ff0c0e7812 */ /* 0x000fca00078ec0ff */
[----:B------:R-:W-:-:S05]  /*1690*/  IMAD.IADD R13, R1, 0x1, R14 ;  /* 0x00000001010d7824 */ /* 0x000fca00078e020e */
[----:B------:R-:W4:Y:S01]  /*16a0*/  LDL.U8 R14, [R13+0x10] ;  /* 0x000010000d0e7983 */ /* 0x000f220000100000 */
[----:B---3--:R-:W-:-:S05]  /*16b0*/  IMAD.IADD R10, R5, 0x1, R10 ;  /* 0x00000001050a7824 */ /* 0x008fca00078e020a */
[----:B------:R-:W-:-:S05]  /*16c0*/  LOP3.LUT R10, R10, 0xff, RZ, 0xc0, !PT ;  /* 0x000000ff0a0a7812 */ /* 0x000fca00078ec0ff */
[----:B------:R-:W-:-:S05]  /*16d0*/  IMAD.IADD R15, R1, 0x1, R10 ;  /* 0x00000001010f7824 */ /* 0x000fca00078e020a */
[----:B-1----:R-:W5:Y:S04]  /*16e0*/  LDL.U8 R8, [R15+0x10] ;  /* 0x000010000f087983 */ /* 0x002f680000100000 */
[----:B----4-:R-:W-:Y:S04]  /*16f0*/  STL.U8 [R1+0x16], R14 ;  /* 0x0000160e01007387 */ /* 0x010fe80000100000 */
[----:B------:R0:W-:Y:S04]  /*1700*/  STL.U8 [R13+0x10], R4 ;  /* 0x000010040d007387 */ /* 0x0001e80000100000 */
[----:B------:R-:W2:Y:S02]  /*1710*/  LDL.U16 R9, [R1+0x16] ;  /* 0x0000160001097983 */ /* 0x000ea40000100400 */
[----:B--2---:R-:W-:-:S05]  /*1720*/  PRMT R5, R9, 0x7771, RZ ;  /* 0x0000777109057816 */ /* 0x004fca00000000ff */
[----:B------:R-:W-:-:S05]  /*1730*/  IMAD.IADD R11, R12, 0x1, R5 ;  /* 0x000000010c0b7824 */ /* 0x000fca00078e0205 */
        /* <DEDUP_REMOVED lines=10> */
[----:B0-----:R-:W3:Y:S04]  /*17e0*/  LDL.U8 R4, [R1+0x18] ;  /* 0x0000180001047983 */ /* 0x001ee80000100000 */
[----:B------:R-:W4:Y:S01]  /*17f0*/  LDL.U8 R12, [R1+0x17] ;  /* 0x00001700010c7983 */ /* 0x000f220000100000 */
[----:B---3--:R-:W-:-:S04]  /*1800*/  IADD3 R14, PT, PT, R11, R4, RZ ;  /* 0x000000040b0e7210 */ /* 0x008fc80007ffe0ff */
[----:B------:R-:W-:-:S05]  /*1810*/  LOP3.LUT R20, R14, 0xff, RZ, 0xc0, !PT ;  /* 0x000000ff0e147812 */ /* 0x000fca00078ec0ff */
[----:B------:R-:W-:-:S05]  /*1820*/  IMAD.IADD R13, R1, 0x1, R20 ;  /* 0x00000001010d7824 */ /* 0x000fca00078e0214 */
[----:B------:R-:W3:Y:S01]  /*1830*/  LDL.U8 R20, [R13+0x10] ;  /* 0x000010000d147983 */ /* 0x000ee20000100000 */
[----:B----4-:R-:W-:-:S05]  /*1840*/  IMAD.IADD R12, R5, 0x1, R12 ;  /* 0x00000001050c7824 */ /* 0x010fca00078e020c */
[----:B------:R-:W-:-:S05]  /*1850*/  LOP3.LUT R12, R12, 0xff, RZ, 0xc0, !PT ;  /* 0x000000ff0c0c7812 */ /* 0x000fca00078ec0ff */
[----:B------:R-:W-:-:S05]  /*1860*/  IMAD.IADD R12, R1, 0x1, R12 ;  /* 0x00000001010c7824 */ /* 0x000fca00078e020c */
[----:B-1----:R0:W5:Y:S04]  /*1870*/  LDL.U8 R10, [R12+0x10] ;  /* 0x000010000c0a7983 */ /* 0x0021680000100000 */
[----:B---3--:R-:W-:Y:S04]  /*1880*/  STL.U8 [R1+0x18], R20 ;  /* 0x0000181401007387 */ /* 0x008fe80000100000 */
[----:B------:R1:W-:Y:S04]  /*1890*/  STL.U8 [R13+0x10], R4 ;  /* 0x000010040d007387 */ /* 0x0003e80000100000 */
[----:B--2---:R-:W2:Y:S02]  /*18a0*/  LDL.U16 R5, [R1+0x18] ;  /* 0x0000180001057983 */ /* 0x004ea40000100400 */
[----:B--2---:R-:W-:-:S05]  /*18b0*/  PRMT R11, R5, 0x7771, RZ ;  /* 0x00007771050b7816 */ /* 0x004fca00000000ff */
[----:B------:R-:W-:-:S05]  /*18c0*/  IMAD.IADD R14, R14, 0x1, R11 ;  /* 0x000000010e0e7824 */ /* 0x000fca00078e020b */
[----:B------:R-:W-:-:S05]  /*18d0*/  LOP3.LUT R22, R14, 0xff, RZ, 0xc0, !PT ;  /* 0x000000ff0e167812 */ /* 0x000fca00078ec0ff */
[----:B------:R-:W-:-:S05]  /*18e0*/  IMAD.IADD R21, R1, 0x1, R22 ;  /* 0x0000000101157824 */ /* 0x000fca00078e0216 */
[----:B------:R-:W2:Y:S01]  /*18f0*/  LDL.U8 R22, [R21+0x10] ;  /* 0x0000100015167983 */ /* 0x000ea20000100000 */
[----:B------:R-:W-:-:S05]  /*1900*/  PRMT R5, R5, 0x7770, RZ ;  /* 0x0000777005057816 */ /* 0x000fca00000000ff */
[----:B------:R-:W-:-:S05]  /*1910*/  IMAD.IADD R5, R4, 0x1, R5 ;  /* 0x0000000104057824 */ /* 0x000fca00078e0205 */
[----:B0-----:R-:W-:-:S05]  /*1920*/  LOP3.LUT R12, R5, 0xff, RZ, 0xc0, !PT ;  /* 0x000000ff050c7812 */ /* 0x001fca00078ec0ff */
[----:B------:R-:W-:-:S06]  /*1930*/  IMAD.IADD R12, R1, 0x1, R12 ;  /* 0x00000001010c7824 */ /* 0x000fcc00078e020c */
[----:B------:R-:W5:Y:S04]  /*1940*/  LDL.U8 R12, [R12+0x10] ;  /* 0x000010000c0c7983 */ /* 0x000f680000100000 */
[----:B--2---:R0:W-:Y:S04]  /*1950*/  STL.U8 [R1+0x19], R22 ;  /* 0x0000191601007387 */ /* 0x0041e80000100000 */
[----:B------:R0:W-:Y:S04]  /*1960*/  STL.U8 [R21+0x10], R11 ;  /* 0x0000100b15007387 */ /* 0x0001e80000100000 */
[----:B-1----:R-:W2:Y:S01]  /*1970*/  LDL.U8 R13, [R1+0x1a] ;  /* 0x00001a00010d7983 */ /* 0x002ea20000100000 */
[----:B------:R-:W1:Y:S01]  /*1980*/  LDC.64 R4, c[0x0][0x380] ;  /* 0x0000e000ff047b82 */ /* 0x000e620000000a00 */
[----:B------:R-:W-:-:S02]  /*1990*/  R2UR UR4, R18 ;  /* 0x00000000120472ca */ /* 0x000fc400000e0000 */
[----:B------:R-:W-:Y:S01]  /*19a0*/  R2UR UR5, R19 ;  /* 0x00000000130572ca */ /* 0x000fe200000e0000 */
[----:B------:R-:W3:-:S12]  /*19b0*/  LDL.U8 R20, [R1+0x19] ;  /* 0x0000190001147983 */ /* 0x000ed80000100000 */
[----:B-1----:R-:W4:Y:S01]  /*19c0*/  LDG.E.U8 R15, desc[UR4][R4.64] ;  /* 0x00000004040f7981 */ /* 0x002f22000c1e1100 */
[----:B--2---:R-:W-:-:S04]  /*19d0*/  IADD3 R14, PT, PT, R14, R13, RZ ;  /* 0x0000000d0e0e7210 */ /* 0x004fc80007ffe0ff */
[----:B------:R-:W-:-:S05]  /*19e0*/  LOP3.LUT R14, R14, 0xff, RZ, 0xc0, !PT ;  /* 0x000000ff0e0e7812 */ /* 0x000fca00078ec0ff */
[----:B------:R-:W-:-:S05]  /*19f0*/  IMAD.IADD R17, R1, 0x1, R14 ;  /* 0x0000000101117824 */ /* 0x000fca00078e020e */
[----:B------:R-:W2:Y:S01]  /*1a00*/  LDL.U8 R14, [R17+0x10] ;  /* 0x00001000110e7983 */ /* 0x000ea20000100000 */
[----:B---3--:R-:W-:-:S05]  /*1a10*/  IMAD.IADD R20, R11, 0x1, R20 ;  /* 0x000000010b147824 */ /* 0x008fca00078e0214 */
[----:B------:R-:W-:Y:S02]  /*1a20*/  LOP3.LUT R20, R20, 0xff, RZ, 0xc0, !PT ;  /* 0x000000ff14147812 */ /* 0x000fe400078ec0ff */
[----:B----4-:R-:W-:-:S03]  /*1a30*/  ISETP.NE.AND P0, PT, R0, R15, PT ;  /* 0x0000000f0000720c */ /* 0x010fc60003f05270 */
[----:B------:R-:W-:-:S06]  /*1a40*/  IMAD.IADD R0, R1, 0x1, R20 ;  /* 0x0000000101007824 */ /* 0x000fcc00078e0214 */
[----:B------:R-:W5:Y:S04]  /*1a50*/  LDL.U8 R0, [R0+0x10] ;  /* 0x0000100000007983 */ /* 0x000f680000100000 */
[----:B--2---:R0:W-:Y:S04]  /*1a60*/  STL.U8 [R1+0x1a], R14 ;  /* 0x00001a0e01007387 */ /* 0x0041e80000100000 */
[----:B------:R0:W-:Y:S04]  /*1a70*/  STL.U8 [R17+0x10], R13 ;  /* 0x0000100d11007387 */ /* 0x0001e80000100000 */
[----:B------:R0:W5:Y:S01]  /*1a80*/  LDL.U8 R20, [R1+0x1a] ;  /* 0x00001a0001147983 */ /* 0x0001620000100000 */
[----:B------:R-:W-:Y:S05]  /*1a90*/  @P0 EXIT ;  /* 0x000000000000094d */ /* 0x000fea0003800000 */
[----:B------:R-:W-:Y:S02]  /*1aa0*/  R2UR UR4, R18 ;  /* 0x00000000120472ca */ /* 0x000fe400000e0000 */
[----:B------:R-:W-:-:S13]  /*1ab0*/  R2UR UR5, R19 ;  /* 0x00000000130572ca */ /* 0x000fda00000e0000 */
[----:B0-----:R-:W2:Y:S02]  /*1ac0*/  LDG.E.U8 R14, desc[UR4][R4.64+0x1] ;  /* 0x00000104040e7981 */ /* 0x001ea4000c1e1100 */
[----:B--2--5:R-:W-:-:S13]  /*1ad0*/  ISETP.NE.AND P0, PT, R3, R14, PT ;  /* 0x0000000e0300720c */ /* 0x024fda0003f05270 */
[----:B------:R-:W-:Y:S05]  /*1ae0*/  @P0 EXIT ;  /* 0x000000000000094d */ /* 0x000fea0003800000 */
[----:B------:R-:W-:Y:S02]  /*1af0*/  R2UR UR4, R18 ;  /* 0x00000000120472ca */ /* 0x000fe400000e0000 */
[----:B------:R-:W-:-:S13]  /*1b00*/  R2UR UR5, R19 ;  /* 0x00000000130572ca */ /* 0x000fda00000e0000 */
[----:B------:R-:W2:Y:S02]  /*1b10*/  LDG.E.U8 R3, desc[UR4][R4.64+0x2] ;  /* 0x0000020404037981 */ /* 0x000ea4000c1e1100 */
[----:B--2---:R-:W-:-:S13]  /*1b20*/  ISETP.NE.AND P0, PT, R6, R3, PT ;  /* 0x000000030600720c */ /* 0x004fda0003f05270 */
        /* <DEDUP_REMOVED lines=31> */
[----:B------:R-:W-:Y:S01]  /*1d20*/  IMAD.IADD R0, R13, 0x1, R20 ;  /* 0x000000010d007824 */ /* 0x000fe200078e0214 */
[----:B------:R-:W-:Y:S02]  /*1d30*/  R2UR UR4, R18 ;  /* 0x00000000120472ca */ /* 0x000fe400000e0000 */
[----:B------:R-:W-:Y:S02]  /*1d40*/  R2UR UR5, R19 ;  /* 0x00000000130572ca */ /* 0x000fe400000e0000 */
[----:B------:R-:W-:-:S05]  /*1d50*/  LOP3.LUT R0, R0, 0xff, RZ, 0xc0, !PT ;  /* 0x000000ff00007812 */ /* 0x000fca00078ec0ff */
[----:B------:R-:W-:-:S06]  /*1d60*/  IMAD.IADD R0, R1, 0x1, R0 ;  /* 0x0000000101007824 */ /* 0x000fcc00078e0200 */
[----:B------:R-:W2:Y:S04]  /*1d70*/  LDG.E.U8 R5, desc[UR4][R4.64+0x9] ;  /* 0x0000090404057981 */ /* 0x000ea8000c1e1100 */
[----:B------:R-:W2:Y:S02]  /*1d80*/  LDL.U8 R0, [R0+0x10] ;  /* 0x0000100000007983 */ /* 0x000ea40000100000 */
[----:B--2---:R-:W-:-:S13]  /*1d90*/  ISETP.NE.AND P0, PT, R0, R5, PT ;  /* 0x000000050000720c */ /* 0x004fda0003f05270 */
[----:B------:R-:W-:Y:S05]  /*1da0*/  @P0 EXIT ;  /* 0x000000000000094d */ /* 0x000fea0003800000 */
[----:B------:R-:W0:Y:S01]  /*1db0*/  LDC.64 R4, c[0x0][0x390] ;  /* 0x0000e400ff047b82 */ /* 0x000e220000000a00 */
[----:B------:R-:W-:Y:S01]  /*1dc0*/  R2UR UR4, R18 ;  /* 0x00000000120472ca */ /* 0x000fe200000e0000 */
[----:B------:R-:W-:Y:S01]  /*1dd0*/  IMAD.MOV.U32 R3, RZ, RZ, 0x1 ;  /* 0x00000001ff037424 */ /* 0x000fe200078e00ff */
[----:B------:R-:W-:-:S13]  /*1de0*/  R2UR UR5, R19 ;  /* 0x00000000130572ca */ /* 0x000fda00000e0000 */
[----:B0-----:R-:W2:Y:S02]  /*1df0*/  ATOMG.E.EXCH.STRONG.GPU PT, R4, desc[UR4][R4.64], R3 ;  /* 0x80000003040479a8 */ /* 0x001ea4000c1ef104 */
[----:B--2---:R-:W-:-:S13]  /*1e00*/  ISETP.NE.AND P0, PT, R4, RZ, PT ;  /* 0x000000ff0400720c */ /* 0x004fda0003f05270 */
[----:B------:R-:W-:Y:S05]  /*1e10*/  @P0 EXIT ;  /* 0x000000000000094d */ /* 0x000fea0003800000 */
[----:B------:R-:W0:Y:S01]  /*1e20*/  LDC.64 R8, c[0x0][0x388] ;  /* 0x0000e200ff087b82 */ /* 0x000e220000000a00 */
[----:B------:R-:W1:Y:S01]  /*1e30*/  LDCU UR4, c[0x0][0x2f8] ;  /* 0x00005f00ff0477ac */ /* 0x000e620008000800 */
[C---:B------:R-:W-:Y:S01]  /*1e40*/  R2UR UR6, R18.reuse ;  /* 0x00000000120672ca */ /* 0x040fe200000e0000 */
[----:B------:R-:W-:Y:S01]  /*1e50*/  IMAD.MOV.U32 R17, RZ, RZ, 0x50 ;  /* 0x00000050ff117424 */ /* 0x000fe200078e00ff */
[C---:B------:R-:W-:Y:S01]  /*1e60*/  R2UR UR7, R19.reuse ;  /* 0x00000000130772ca */ /* 0x040fe200000e0000 */
[----:B------:R-:W-:Y:S01]  /*1e70*/  IMAD.MOV.U32 R3, RZ, RZ, 0x50 ;  /* 0x00000050ff037424 */ /* 0x000fe200078e00ff */
[C---:B------:R-:W-:Y:S01]  /*1e80*/  R2UR UR8, R18.reuse ;  /* 0x00000000120872ca */ /* 0x040fe200000e0000 */
[----:B------:R-:W-:Y:S01]  /*1e90*/  IMAD.MOV.U32 R7, RZ, RZ, RZ ;  /* 0x000000ffff077224 */ /* 0x000fe200078e00ff */
[----:B------:R-:W-:Y:S02]  /*1ea0*/  R2UR UR9, R19 ;  /* 0x00000000130972ca */ /* 0x000fe400000e0000 */
[----:B------:R-:W-:-:S02]  /*1eb0*/  R2UR UR10, R18 ;  /* 0x00000000120a72ca */ /* 0x000fc400000e0000 */
[C---:B------:R-:W-:Y:S02]  /*1ec0*/  R2UR UR11, R19.reuse ;  /* 0x00000000130b72ca */ /* 0x040fe400000e0000 */
[C---:B------:R-:W-:Y:S02]  /*1ed0*/  R2UR UR12, R18.reuse ;  /* 0x00000000120c72ca */ /* 0x040fe400000e0000 */
[C---:B------:R-:W-:Y:S02]  /*1ee0*/  R2UR UR13, R19.reuse ;  /* 0x00000000130d72ca */ /* 0x040fe400000e0000 */
[----:B------:R-:W-:Y:S02]  /*1ef0*/  R2UR UR14, R18 ;  /* 0x00000000120e72ca */ /* 0x000fe400000e0000 */
[----:B------:R-:W-:Y:S02]  /*1f00*/  R2UR UR15, R19 ;  /* 0x00000000130f72ca */ /* 0x000fe400000e0000 */
[----:B------:R-:W-:-:S02]  /*1f10*/  MOV R10, 0x0 ;  /* 0x00000000000a7802 */ /* 0x000fc40000000f00 */
[----:B------:R-:W-:Y:S01]  /*1f20*/  LOP3.LUT R28, R28, 0xff, RZ, 0xc0, !PT ;  /* 0x000000ff1c1c7812 */ /* 0x000fe200078ec0ff */
[----:B0-----:R-:W-:Y:S01]  /*1f30*/  STG.E.U8 desc[UR10][R8.64+0x2], R26 ;  /* 0x0000021a08007986 */ /* 0x001fe2000c10110a */
[----:B-1----:R-:W-:Y:S01]  /*1f40*/  IADD3 R0, PT, PT, R25, -UR4, RZ ;  /* 0x8000000419007c10 */ /* 0x002fe2000fffe0ff */
[----:B------:R-:W0:Y:S01]  /*1f50*/  LDCU.64 UR4, c[0x4][0x10] ;  /* 0x01000200ff0477ac */ /* 0x000e220008000a00 */
[----:B------:R-:W-:Y:S01]  /*1f60*/  LOP3.LUT R29, R26, 0xff, RZ, 0xc0, !PT ;  /* 0x000000ff1a1d7812 */ /* 0x000fe200078ec0ff */
[----:B------:R-:W-:Y:S01]  /*1f70*/  STG.E.U8 desc[UR12][R8.64+0x3], R16 ;  /* 0x0000031008007986 */ /* 0x000fe2000c10110c */
[----:B------:R-:W1:Y:S01]  /*1f80*/  LDC.64 R10, c[0x4][R10] ;  /* 0x010000000a0a7b82 */ /* 0x000e620000000a00 */
[----:B------:R-:W-:Y:S02]  /*1f90*/  LOP3.LUT R6, R16, 0xff, RZ, 0xc0, !PT ;  /* 0x000000ff10067812 */ /* 0x000fe400078ec0ff */
[----:B------:R-:W-:Y:S04]  /*1fa0*/  STL.64 [R0], R16 ;  /* 0x0000001000007387 */ /* 0x000fe80000100a00 */
[----:B------:R-:W-:Y:S04]  /*1fb0*/  STL.64 [R0+0x8], R28 ;  /* 0x0000081c00007387 */ /* 0x000fe80000100a00 */
[----:B------:R-:W-:Y:S04]  /*1fc0*/  STG.E.U8 desc[UR8][R8.64+0x1], R2 ;  /* 0x0000010208007986 */ /* 0x000fe8000c101108 */
[----:B------:R-:W-:Y:S01]  /*1fd0*/  STG.E.U8 desc[UR14][R8.64+0x4], RZ ;  /* 0x000004ff08007986 */ /* 0x000fe2000c10110e */
[----:B0-----:R-:W-:-:S02]  /*1fe0*/  IMAD.U32 R4, RZ, RZ, UR4 ;  /* 0x00000004ff047e24 */ /* 0x001fc4000f8e00ff */
[----:B------:R-:W-:Y:S01]  /*1ff0*/  IMAD.U32 R5, RZ, RZ, UR5 ;  /* 0x00000005ff057e24 */ /* 0x000fe2000f8e00ff */
[----:B------:R-:W-:Y:S04]  /*2000*/  STG.E.U8 desc[UR6][R8.64], R3 ;  /* 0x0000000308007986 */ /* 0x000fe8000c101106 */
[----:B------:R0:W-:Y:S02]  /*2010*/  STL.64 [R0+0x10], R6 ;  /* 0x0000100600007387 */ /* 0x0001e40000100a00 */
[----:B0-----:R-:W-:Y:S02]  /*2020*/  IMAD.MOV.U32 R6, RZ, RZ, R25 ;  /* 0x000000ffff067224 */ /* 0x001fe400078e0019 */
[----:B------:R-:W-:-:S07]  /*2030*/  IMAD.MOV.U32 R7, RZ, RZ, R24 ;  /* 0x000000ffff077224 */ /* 0x000fce00078e0018 */
[----:B------:R-:W-:-:S07]  /*2040*/  LEPC R20, `(.L_x_4) ;  /* 0x000000001014794e */ /* 0x000fce0000000000 */
[----:B-1----:R-:W-:Y:S05]  /*2050*/  CALL.ABS.NOINC R10 ;  /* 0x000000000a007343 */ /* 0x002fea0003c00000 */
.L_x_4:
[----:B------:R-:W-:Y:S05]  /*2060*/  EXIT ;  /* 0x000000000000794d */ /* 0x000fea0003800000 */
.L_x_5:
[----:B------:R-:W-:-:S00]  /*2070*/  BRA `(.L_x_5) ;  /* 0xfffffffc00fc7947 */ /* 0x000fc0000383ffff */
[----:B------:R-:W-:-:S00]  /*2080*/  NOP ;  /* 0x0000000000007918 */ /* 0x000fc00000000000 */
[----:B------:R-:W-:-:S00]  /*2090*/  NOP ;  /* 0x0000000000007918 */ /* 0x000fc00000000000 */
[----:B------:R-:W-:-:S00]  /*20a0*/  NOP ;  /* 0x0000000000007918 */ /* 0x000fc00000000000 */
[----:B------:R-:W-:-:S00]  /*20b0*/  NOP ;  /* 0x0000000000007918 */ /* 0x000fc00000000000 */
[----:B------:R-:W-:-:S00]  /*20c0*/  NOP ;  /* 0x0000000000007918 */ /* 0x000fc00000000000 */
[----:B------:R-:W-:-:S00]  /*20d0*/  NOP ;  /* 0x0000000000007918 */ /* 0x000fc00000000000 */
[----:B------:R-:W-:-:S00]  /*20e0*/  NOP ;  /* 0x0000000000007918 */ /* 0x000fc00000000000 */
[----:B------:R-:W-:-:S00]  /*20f0*/  NOP ;  /* 0x0000000000007918 */ /* 0x000fc00000000000 */
.L_x_6:


//--------------------- .nv.global.init           --------------------------
	.section	.nv.global.init,"aw",@progbits
.nv.global.init:
	.type		$str,@object
	.size		$str,($str$1 - $str)
$str:
        /*0000*/ 	.byte	0x54, 0x68, 0x72, 0x65, 0x61, 0x64, 0x20, 0x25, 0x64, 0x20, 0x74, 0x65, 0x73, 0x74, 0x69, 0x6e
        /*0010*/ 	.byte	0x67, 0x20, 0x6b, 0x65, 0x79, 0x3a, 0x20, 0x5b, 0x25, 0x64, 0x2c, 0x20, 0x25, 0x64, 0x2c, 0x20
        /*0020*/ 	.byte	0x25, 0x64, 0x2c, 0x20, 0x25, 0x64, 0x2c, 0x20, 0x25, 0x64, 0x5d, 0x0a, 0x00
	.type		$str$1,@object
	.size		$str$1,(.L_1 - $str$1)
$str$1:
        /*002d*/ 	.byte	0x54, 0x68, 0x72, 0x65, 0x61, 0x64, 0x20, 0x25, 0x64, 0x20, 0x66, 0x6f, 0x75, 0x6e, 0x64, 0x20
        /*003d*/ 	.byte	0x6d, 0x61, 0x74, 0x63, 0x68, 0x69, 0x6e, 0x67, 0x20, 0x6b, 0x65, 0x79, 0x3a, 0x20, 0x5b, 0x25
        /*004d*/ 	.byte	0x64, 0x2c, 0x20, 0x25, 0x64, 0x2c, 0x20, 0x25, 0x64, 0x2c, 0x20, 0x25, 0x64, 0x2c, 0x20, 0x25
        /*005d*/ 	.byte	0x64, 0x5d, 0x0a, 0x00
.L_1:


//--------------------- .nv.shared.reserved.0     --------------------------
	.section	.nv.shared.reserved.0,"aw",@nobits
	.weak		__nv_reservedSMEM_offset_0_alias
	.size		__nv_reservedSMEM_offset_0_alias, 0, 64
	.other		__nv_reservedSMEM_offset_0_alias,@"STO_CUDA_RESERVED_SHARED STV_DEFAULT"
__nv_reservedSMEM_offset_0_alias:
	.zero		0
	.zero		64


//--------------------- .nv.constant0._Z22rc4_brute_force_kernelPhS_Pii --------------------------
	.section	.nv.constant0._Z22rc4_brute_force_kernelPhS_Pii,"a",@progbits
	.sectionflags	@""
	.align	4
.nv.constant0._Z22rc4_brute_force_kernelPhS_Pii:
	.zero		924


//--------------------- SYMBOLS --------------------------

	.type		.nv.reservedSmem.offset0,@object
	.size		.nv.reservedSmem.offset0,0x4
	.type		vprintf,@function
